	.target	sm_100a

	.elftype	@"ET_EXEC"


//--------------------- .note.nv.tkinfo           --------------------------
	.section	.note.nv.tkinfo,"",@"SHT_NOTE"
	.sectionflags	@"SHF_NOTE_NV_TKINFO"
	.tkinfo
        /*0018*/ 	.word	0x00000002
        /*0030*/ 	.string	""
        /*0030*/ 	.string	"ptxas"
        /*0030*/ 	.string	"Cuda compilation tools, release 13.0, V13.0.88"
        /*0030*/ 	.string	"Build cuda_13.0.r13.0/compiler.36424714_0"
        /*0030*/ 	.string	"-arch sm_100a -m 64 "



//--------------------- .note.nv.cuinfo           --------------------------
	.section	.note.nv.cuinfo,"",@"SHT_NOTE"
	.sectionflags	@"SHF_NOTE_NV_CUINFO"
        /*0018*/ 	.short	0x0002
        /*001a*/ 	.short	0x0064
        /*001c*/ 	.short	0x0082
	.zero		2


//--------------------- .nv.info                  --------------------------
	.section	.nv.info,"",@"SHT_CUDA_INFO"
	.align	4


	//----- nvinfo : EIATTR_REGCOUNT
	.align		4
        /*0000*/ 	.byte	0x04, 0x2f
        /*0002*/ 	.short	(.L_19 - .L_18)
	.align		4
.L_18:
        /*0004*/ 	.word	index@(_ZN7cutlass13device_kernelINS_4gemm6kernel13GemmUniversalIN4cute5tupleIJiiiiEEENS1_10collective13CollectiveMmaINS1_35MainloopSm100TmaUmmaWarpSpecializedILi13ELi2ELi4ENS5_IJNS4_1CILi4EEENSA_ILi1EEESC_EEEEENS5_IJNSA_ILi128EEESF_SF_EEENS_12float_e5m2_tENS5_IJlSC_lEEESH_SI_NS4_8TiledMMAINS4_8MMA_AtomIJNS4_10MMA_TraitsINS4_25SM100_MMA_F8F6F4_2x1SM_SSEJSH_SH_fSF_SF_NS4_17integral_constantINS4_4UMMA5MajorELSP_0EEESQ_NSN_INSO_7ScaleInELSR_0EEESS_EEEEEENS4_6LayoutINS5_IJSC_SC_SC_EEENS5_IJNSA_ILi0EEESX_SX_EEEEENS5_IJNS4_10UnderscoreES10_S10_EEEEENS4_18SM100_TMA_2SM_LOADENS4_14ComposedLayoutINS4_7SwizzleILi3ELi4ELi3EEENS4_18smem_ptr_flag_bitsILi8EEENSV_INS5_IJNSA_ILi8EEESF_EEENS5_IJSF_SC_EEEEEEEvNS4_8identityENS4_28SM100_TMA_2SM_LOAD_MULTICASTES1D_vS1E_EENS_8epilogue10collective18CollectiveEpilogueINS1H_23Sm100TmaWarpSpecializedILi2ELi2ELi32ELb0ELb0EEEJNS5_IJNSA_ILi64EEESF_SF_EEENS5_IJNSV_IS1M_SC_EENSV_INS5_IJNSA_ILi32EEENSA_ILi2EEEEEENS5_IJSC_S1M_EEEEEEEESH_SI_SH_SI_NS1H_6fusion15FusionCallbacksIS1L_NS1V_17LinearCombinationISH_fSH_fLNS_15FloatRoundStyleE2EEES1N_S1U_JEEENS4_5SM1004TMEM4LOAD26SM100_TMEM_LOAD_32dp32b32xENS4_13SM90_TMA_LOADENS14_INS15_ILi1ELi4ELi3EEES18_NSV_INS5_IJS19_S1P_EEENS5_IJS1P_SC_EEEEEEENS4_39AutoVectorizingCopyWithAssumedAlignmentILi128EEENS4_14SM90_TMA_STOREES2A_S2C_S2C_EEEvvEEEEvNT_6ParamsE)
        /*0008*/ 	.word	0x00000072


	//----- nvinfo : EIATTR_FRAME_SIZE
	.align		4
.L_19:
        /*000c*/ 	.byte	0x04, 0x11
        /*000e*/ 	.short	(.L_21 - .L_20)
	.align		4
.L_20:
        /*0010*/ 	.word	index@($__internal_2_$__cuda_sm10x_tcgen05_guardrail_trap_unallocated_columns_being_dealloced)
        /*0014*/ 	.word	0x00000000


	//----- nvinfo : EIATTR_FRAME_SIZE
	.align		4
.L_21:
        /*0018*/ 	.byte	0x04, 0x11
        /*001a*/ 	.short	(.L_23 - .L_22)
	.align		4
.L_22:
        /*001c*/ 	.word	index@($__internal_1_$__cuda_sm10x_tcgen05_guardrail_trap_phase_invalid_during_alloc)
        /*0020*/ 	.word	0x00000000


	//----- nvinfo : EIATTR_FRAME_SIZE
	.align		4
.L_23:
        /*0024*/ 	.byte	0x04, 0x11
        /*0026*/ 	.short	(.L_25 - .L_24)
	.align		4
.L_24:
        /*0028*/ 	.word	index@($__internal_0_$__cuda_sm10x_tcgen05_guardrail_trap_col_being_dealloced_not_returned_by_alloc)
        /*002c*/ 	.word	0x00000000


	//----- nvinfo : EIATTR_FRAME_SIZE
	.align		4
.L_25:
        /*0030*/ 	.byte	0x04, 0x11
        /*0032*/ 	.short	(.L_27 - .L_26)
	.align		4
.L_26:
        /*0034*/ 	.word	index@(_ZN7cutlass13device_kernelINS_4gemm6kernel13GemmUniversalIN4cute5tupleIJiiiiEEENS1_10collective13CollectiveMmaINS1_35MainloopSm100TmaUmmaWarpSpecializedILi13ELi2ELi4ENS5_IJNS4_1CILi4EEENSA_ILi1EEESC_EEEEENS5_IJNSA_ILi128EEESF_SF_EEENS_12float_e5m2_tENS5_IJlSC_lEEESH_SI_NS4_8TiledMMAINS4_8MMA_AtomIJNS4_10MMA_TraitsINS4_25SM100_MMA_F8F6F4_2x1SM_SSEJSH_SH_fSF_SF_NS4_17integral_constantINS4_4UMMA5MajorELSP_0EEESQ_NSN_INSO_7ScaleInELSR_0EEESS_EEEEEENS4_6LayoutINS5_IJSC_SC_SC_EEENS5_IJNSA_ILi0EEESX_SX_EEEEENS5_IJNS4_10UnderscoreES10_S10_EEEEENS4_18SM100_TMA_2SM_LOADENS4_14ComposedLayoutINS4_7SwizzleILi3ELi4ELi3EEENS4_18smem_ptr_flag_bitsILi8EEENSV_INS5_IJNSA_ILi8EEESF_EEENS5_IJSF_SC_EEEEEEEvNS4_8identityENS4_28SM100_TMA_2SM_LOAD_MULTICASTES1D_vS1E_EENS_8epilogue10collective18CollectiveEpilogueINS1H_23Sm100TmaWarpSpecializedILi2ELi2ELi32ELb0ELb0EEEJNS5_IJNSA_ILi64EEESF_SF_EEENS5_IJNSV_IS1M_SC_EENSV_INS5_IJNSA_ILi32EEENSA_ILi2EEEEEENS5_IJSC_S1M_EEEEEEEESH_SI_SH_SI_NS1H_6fusion15FusionCallbacksIS1L_NS1V_17LinearCombinationISH_fSH_fLNS_15FloatRoundStyleE2EEES1N_S1U_JEEENS4_5SM1004TMEM4LOAD26SM100_TMEM_LOAD_32dp32b32xENS4_13SM90_TMA_LOADENS14_INS15_ILi1ELi4ELi3EEES18_NSV_INS5_IJS19_S1P_EEENS5_IJS1P_SC_EEEEEEENS4_39AutoVectorizingCopyWithAssumedAlignmentILi128EEENS4_14SM90_TMA_STOREES2A_S2C_S2C_EEEvvEEEEvNT_6ParamsE)
        /*0038*/ 	.word	0x00000000


	//----- nvinfo : EIATTR_MIN_STACK_SIZE
	.align		4
.L_27:
        /*003c*/ 	.byte	0x04, 0x12
        /*003e*/ 	.short	(.L_29 - .L_28)
	.align		4
.L_28:
        /*0040*/ 	.word	index@(_ZN7cutlass13device_kernelINS_4gemm6kernel13GemmUniversalIN4cute5tupleIJiiiiEEENS1_10collective13CollectiveMmaINS1_35MainloopSm100TmaUmmaWarpSpecializedILi13ELi2ELi4ENS5_IJNS4_1CILi4EEENSA_ILi1EEESC_EEEEENS5_IJNSA_ILi128EEESF_SF_EEENS_12float_e5m2_tENS5_IJlSC_lEEESH_SI_NS4_8TiledMMAINS4_8MMA_AtomIJNS4_10MMA_TraitsINS4_25SM100_MMA_F8F6F4_2x1SM_SSEJSH_SH_fSF_SF_NS4_17integral_constantINS4_4UMMA5MajorELSP_0EEESQ_NSN_INSO_7ScaleInELSR_0EEESS_EEEEEENS4_6LayoutINS5_IJSC_SC_SC_EEENS5_IJNSA_ILi0EEESX_SX_EEEEENS5_IJNS4_10UnderscoreES10_S10_EEEEENS4_18SM100_TMA_2SM_LOADENS4_14ComposedLayoutINS4_7SwizzleILi3ELi4ELi3EEENS4_18smem_ptr_flag_bitsILi8EEENSV_INS5_IJNSA_ILi8EEESF_EEENS5_IJSF_SC_EEEEEEEvNS4_8identityENS4_28SM100_TMA_2SM_LOAD_MULTICASTES1D_vS1E_EENS_8epilogue10collective18CollectiveEpilogueINS1H_23Sm100TmaWarpSpecializedILi2ELi2ELi32ELb0ELb0EEEJNS5_IJNSA_ILi64EEESF_SF_EEENS5_IJNSV_IS1M_SC_EENSV_INS5_IJNSA_ILi32EEENSA_ILi2EEEEEENS5_IJSC_S1M_EEEEEEEESH_SI_SH_SI_NS1H_6fusion15FusionCallbacksIS1L_NS1V_17LinearCombinationISH_fSH_fLNS_15FloatRoundStyleE2EEES1N_S1U_JEEENS4_5SM1004TMEM4LOAD26SM100_TMEM_LOAD_32dp32b32xENS4_13SM90_TMA_LOADENS14_INS15_ILi1ELi4ELi3EEES18_NSV_INS5_IJS19_S1P_EEENS5_IJS1P_SC_EEEEEEENS4_39AutoVectorizingCopyWithAssumedAlignmentILi128EEENS4_14SM90_TMA_STOREES2A_S2C_S2C_EEEvvEEEEvNT_6ParamsE)
        /*0044*/ 	.word	0x00000000
.L_29:


//--------------------- .nv.compat                --------------------------
	.section	.nv.compat,"",@"SHT_CUDA_COMPAT_INFO"
	.align	4
        /*0000*/ 	.byte	0x02, 0x09, 0x01, 0x00, 0x02, 0x02, 0x02, 0x00, 0x02, 0x05, 0x05, 0x00, 0x03, 0x07, 0x01, 0x01
        /*0010*/ 	.byte	0x02, 0x03, 0x01, 0x00, 0x02, 0x06, 0x01, 0x00, 0x04, 0x0b, 0x08, 0x00, 0x09, 0x00, 0x00, 0x00
        /*0020*/ 	.byte	0x00, 0x00, 0x00, 0x00


//--------------------- .nv.info._ZN7cutlass13device_kernelINS_4gemm6kernel13GemmUniversalIN4cute5tupleIJiiiiEEENS1_10collective13CollectiveMmaINS1_35MainloopSm100TmaUmmaWarpSpecializedILi13ELi2ELi4ENS5_IJNS4_1CILi4EEENSA_ILi1EEESC_EEEEENS5_IJNSA_ILi128EEESF_SF_EEENS_12float_e5m2_tENS5_IJlSC_lEEESH_SI_NS4_8TiledMMAINS4_8MMA_AtomIJNS4_10MMA_TraitsINS4_25SM100_MMA_F8F6F4_2x1SM_SSEJSH_SH_fSF_SF_NS4_17integral_constantINS4_4UMMA5MajorELSP_0EEESQ_NSN_INSO_7ScaleInELSR_0EEESS_EEEEEENS4_6LayoutINS5_IJSC_SC_SC_EEENS5_IJNSA_ILi0EEESX_SX_EEEEENS5_IJNS4_10UnderscoreES10_S10_EEEEENS4_18SM100_TMA_2SM_LOADENS4_14ComposedLayoutINS4_7SwizzleILi3ELi4ELi3EEENS4_18smem_ptr_flag_bitsILi8EEENSV_INS5_IJNSA_ILi8EEESF_EEENS5_IJSF_SC_EEEEEEEvNS4_8identityENS4_28SM100_TMA_2SM_LOAD_MULTICASTES1D_vS1E_EENS_8epilogue10collective18CollectiveEpilogueINS1H_23Sm100TmaWarpSpecializedILi2ELi2ELi32ELb0ELb0EEEJNS5_IJNSA_ILi64EEESF_SF_EEENS5_IJNSV_IS1M_SC_EENSV_INS5_IJNSA_ILi32EEENSA_ILi2EEEEEENS5_IJSC_S1M_EEEEEEEESH_SI_SH_SI_NS1H_6fusion15FusionCallbacksIS1L_NS1V_17LinearCombinationISH_fSH_fLNS_15FloatRoundStyleE2EEES1N_S1U_JEEENS4_5SM1004TMEM4LOAD26SM100_TMEM_LOAD_32dp32b32xENS4_13SM90_TMA_LOADENS14_INS15_ILi1ELi4ELi3EEES18_NSV_INS5_IJS19_S1P_EEENS5_IJS1P_SC_EEEEEEENS4_39AutoVectorizingCopyWithAssumedAlignmentILi128EEENS4_14SM90_TMA_STOREES2A_S2C_S2C_EEEvvEEEEvNT_6ParamsE --------------------------
	.section	.nv.info._ZN7cutlass13device_kernelINS_4gemm6kernel13GemmUniversalIN4cute5tupleIJiiiiEEENS1_10collective13CollectiveMmaINS1_35MainloopSm100TmaUmmaWarpSpecializedILi13ELi2ELi4ENS5_IJNS4_1CILi4EEENSA_ILi1EEESC_EEEEENS5_IJNSA_ILi128EEESF_SF_EEENS_12float_e5m2_tENS5_IJlSC_lEEESH_SI_NS4_8TiledMMAINS4_8MMA_AtomIJNS4_10MMA_TraitsINS4_25SM100_MMA_F8F6F4_2x1SM_SSEJSH_SH_fSF_SF_NS4_17integral_constantINS4_4UMMA5MajorELSP_0EEESQ_NSN_INSO_7ScaleInELSR_0EEESS_EEEEEENS4_6LayoutINS5_IJSC_SC_SC_EEENS5_IJNSA_ILi0EEESX_SX_EEEEENS5_IJNS4_10UnderscoreES10_S10_EEEEENS4_18SM100_TMA_2SM_LOADENS4_14ComposedLayoutINS4_7SwizzleILi3ELi4ELi3EEENS4_18smem_ptr_flag_bitsILi8EEENSV_INS5_IJNSA_ILi8EEESF_EEENS5_IJSF_SC_EEEEEEEvNS4_8identityENS4_28SM100_TMA_2SM_LOAD_MULTICASTES1D_vS1E_EENS_8epilogue10collective18CollectiveEpilogueINS1H_23Sm100TmaWarpSpecializedILi2ELi2ELi32ELb0ELb0EEEJNS5_IJNSA_ILi64EEESF_SF_EEENS5_IJNSV_IS1M_SC_EENSV_INS5_IJNSA_ILi32EEENSA_ILi2EEEEEENS5_IJSC_S1M_EEEEEEEESH_SI_SH_SI_NS1H_6fusion15FusionCallbacksIS1L_NS1V_17LinearCombinationISH_fSH_fLNS_15FloatRoundStyleE2EEES1N_S1U_JEEENS4_5SM1004TMEM4LOAD26SM100_TMEM_LOAD_32dp32b32xENS4_13SM90_TMA_LOADENS14_INS15_ILi1ELi4ELi3EEES18_NSV_INS5_IJS19_S1P_EEENS5_IJS1P_SC_EEEEEEENS4_39AutoVectorizingCopyWithAssumedAlignmentILi128EEENS4_14SM90_TMA_STOREES2A_S2C_S2C_EEEvvEEEEvNT_6ParamsE,"",@"SHT_CUDA_INFO"
	.sectionflags	@""
	.align	4


	//----- nvinfo : EIATTR_CUDA_API_VERSION
	.align		4
        /*0000*/ 	.byte	0x04, 0x37
        /*0002*/ 	.short	(.L_31 - .L_30)
.L_30:
        /*0004*/ 	.word	0x00000082


	//----- nvinfo : EIATTR_KPARAM_INFO
	.align		4
.L_31:
        /*0008*/ 	.byte	0x04, 0x17
        /*000a*/ 	.short	(.L_33 - .L_32)
.L_32:
        /*000c*/ 	.word	0x00000000
        /*0010*/ 	.short	0x0000
        /*0012*/ 	.short	0x0000
        /*0014*/ 	.byte	0x00, 0xf0, 0x01, 0x20


	//----- nvinfo : EIATTR_AT_ENTRY_FRAGMENTS
	.align		4
.L_33:
        /*0018*/ 	.byte	0x04, 0x4f
        /*001a*/ 	.short	(.L_35 - .L_34)


	//   ....[0]....
.L_34:
        /*001c*/ 	.word	0x00000007


	//----- nvinfo : EIATTR_RESERVED_SMEM_USED
	.align		4
.L_35:
        /*0020*/ 	.byte	0x01, 0x41
	.zero		2


	//----- nvinfo : EIATTR_SPARSE_MMA_MASK
	.align		4
        /*0024*/ 	.byte	0x03, 0x50
        /*0026*/ 	.short	0x0000


	//----- nvinfo : EIATTR_TCGEN05_2CTA_USED
	.align		4
        /*0028*/ 	.byte	0x01, 0x52
	.zero		2


	//----- nvinfo : EIATTR_MAXREG_COUNT
	.align		4
        /*002c*/ 	.byte	0x03, 0x1b
        /*002e*/ 	.short	0x00ff


	//----- nvinfo : EIATTR_NUM_BARRIERS
	.align		4
        /*0030*/ 	.byte	0x02, 0x4c
        /*0032*/ 	.byte	0x07
	.zero		1


	//----- nvinfo : EIATTR_EXTERNS
	.align		4
        /*0034*/ 	.byte	0x04, 0x0f
        /*0036*/ 	.short	(.L_37 - .L_36)


	//   ....[0]....
	.align		4
.L_36:
        /*0038*/ 	.word	index@(__assertfail)


	//----- nvinfo : EIATTR_MERCURY_ISA_VERSION
	.align		4
.L_37:
        /*003c*/ 	.byte	0x03, 0x5f
        /*003e*/ 	.short	0x0101


	//----- nvinfo : EIATTR_INT_WARP_WIDE_INSTR_OFFSETS
	.align		4
        /*0040*/ 	.byte	0x04, 0x31
        /*0042*/ 	.short	(.L_39 - .L_38)


	//   ....[0]....
.L_38:
        /*0044*/ 	.word	0x00000e80


	//   ....[1]....
        /*0048*/ 	.word	0x00000f20


	//   ....[2]....
        /*004c*/ 	.word	0x00004890


	//   ....[3]....
        /*0050*/ 	.word	0x000048b0


	//   ....[4]....
        /*0054*/ 	.word	0x000048e0


	//   ....[5]....
        /*0058*/ 	.word	0x00005480


	//   ....[6]....
        /*005c*/ 	.word	0x00005530


	//   ....[7]....
        /*0060*/ 	.word	0x000055e0


	//   ....[8]....
        /*0064*/ 	.word	0x00005690


	//   ....[9]....
        /*0068*/ 	.word	0x00005780


	//   ....[10]....
        /*006c*/ 	.word	0x00005860


	//----- nvinfo : EIATTR_COOP_GROUP_MASK_REGIDS
	.align		4
.L_39:
        /*0070*/ 	.byte	0x04, 0x29
        /*0072*/ 	.short	(.L_41 - .L_40)


	//   ....[0]....
.L_40:
        /*0074*/ 	.word	0xffffffff


	//   ....[1]....
        /*0078*/ 	.word	0xffffffff


	//   ....[2]....
        /*007c*/ 	.word	0xffffffff


	//   ....[3]....
        /*0080*/ 	.word	0xffffffff


	//   ....[4]....
        /*0084*/ 	.word	0xffffffff


	//   ....[5]....
        /*0088*/ 	.word	0xffffffff


	//   ....[6]....
        /*008c*/ 	.word	0xffffffff


	//   ....[7]....
        /*0090*/ 	.word	0xffffffff


	//   ....[8]....
        /*0094*/ 	.word	0xffffffff


	//   ....[9]....
        /*0098*/ 	.word	0xffffffff


	//   ....[10]....
        /*009c*/ 	.word	0xffffffff


	//   ....[11]....
        /*00a0*/ 	.word	0xffffffff


	//   ....[12]....
        /*00a4*/ 	.word	0xffffffff


	//   ....[13]....
        /*00a8*/ 	.word	0xffffffff


	//----- nvinfo : EIATTR_COOP_GROUP_INSTR_OFFSETS
	.align		4
.L_41:
        /*00ac*/ 	.byte	0x04, 0x28
        /*00ae*/ 	.short	(.L_43 - .L_42)


	//   ....[0]....
.L_42:
        /*00b0*/ 	.word	0x000000b0


	//   ....[1]....
        /*00b4*/ 	.word	0x00000520


	//   ....[2]....
        /*00b8*/ 	.word	0x00000830


	//   ....[3]....
        /*00bc*/ 	.word	0x00000980


	//   ....[4]....
        /*00c0*/ 	.word	0x00000a70


	//   ....[5]....
        /*00c4*/ 	.word	0x00000bd0


	//   ....[6]....
        /*00c8*/ 	.word	0x00000d60


	//   ....[7]....
        /*00cc*/ 	.word	0x00000fa0


	//   ....[8]....
        /*00d0*/ 	.word	0x000022b0


	//   ....[9]....
        /*00d4*/ 	.word	0x00003670


	//   ....[10]....
        /*00d8*/ 	.word	0x00003b40


	//   ....[11]....
        /*00dc*/ 	.word	0x00003b70


	//   ....[12]....
        /*00e0*/ 	.word	0x00004790


	//   ....[13]....
        /*00e4*/ 	.word	0x000049a0


	//----- nvinfo : EIATTR_VRC_CTA_INIT_COUNT
	.align		4
.L_43:
        /*00e8*/ 	.byte	0x02, 0x4a
        /*00ea*/ 	.byte	0x80
	.zero		1


	//----- nvinfo : EIATTR_SYSCALL_OFFSETS
	.align		4
        /*00ec*/ 	.byte	0x04, 0x46
        /*00ee*/ 	.short	(.L_45 - .L_44)


	//   ....[0]....
.L_44:
        /*00f0*/ 	.word	0x00006360


	//   ....[1]....
        /*00f4*/ 	.word	0x000064a0


	//   ....[2]....
        /*00f8*/ 	.word	0x00006cc0


	//   ....[3]....
        /*00fc*/ 	.word	0x00007ab0


	//----- nvinfo : EIATTR_MBARRIER_INSTR_OFFSETS
	.align		4
.L_45:
        /*0100*/ 	.byte	0x04, 0x39
        /*0102*/ 	.short	(.L_47 - .L_46)


	//   ....[0]....
.L_46:
        /*0104*/ 	.word	0x00000670
        /*0108*/ 	.word	0x000000ff
        /*010c*/ 	.word	0x00000000
        /*0110*/ 	.short	0x0100
        /*0112*/ 	.byte	0x04
	.zero		1


	//   ....[1]....
        /*0114*/ 	.word	0x00000680
        /*0118*/ 	.word	0x000000ff
        /*011c*/ 	.word	0x00000068
        /*0120*/ 	.short	0x0100
        /*0122*/ 	.byte	0x04
	.zero		1


	//   ....[2]....
        /*0124*/ 	.word	0x00000690
        /*0128*/ 	.word	0x000000ff
        /*012c*/ 	.word	0x00000008
        /*0130*/ 	.short	0x0100
        /*0132*/ 	.byte	0x04
	.zero		1


	//   ....[3]....
        /*0134*/ 	.word	0x000006a0
        /*0138*/ 	.word	0x000000ff
        /*013c*/ 	.word	0x00000070
        /*0140*/ 	.short	0x0100
        /*0142*/ 	.byte	0x04
	.zero		1


	//   ....[4]....
        /*0144*/ 	.word	0x000006b0
        /*0148*/ 	.word	0x000000ff
        /*014c*/ 	.word	0x00000010
        /*0150*/ 	.short	0x0100
        /*0152*/ 	.byte	0x04
	.zero		1


	//   ....[5]....
        /*0154*/ 	.word	0x000006c0
        /*0158*/ 	.word	0x000000ff
        /*015c*/ 	.word	0x00000078
        /*0160*/ 	.short	0x0100
        /*0162*/ 	.byte	0x04
	.zero		1


	//   ....[6]....
        /*0164*/ 	.word	0x000006d0
        /*0168*/ 	.word	0x000000ff
        /*016c*/ 	.word	0x00000018
        /*0170*/ 	.short	0x0100
        /*0172*/ 	.byte	0x04
	.zero		1


	//   ....[7]....
        /*0174*/ 	.word	0x000006e0
        /*0178*/ 	.word	0x000000ff
        /*017c*/ 	.word	0x00000080
        /*0180*/ 	.short	0x0100
        /*0182*/ 	.byte	0x04
	.zero		1


	//   ....[8]....
        /*0184*/ 	.word	0x000006f0
        /*0188*/ 	.word	0x000000ff
        /*018c*/ 	.word	0x00000020
        /*0190*/ 	.short	0x0100
        /*0192*/ 	.byte	0x04
	.zero		1


	//   ....[9]....
        /*0194*/ 	.word	0x00000700
        /*0198*/ 	.word	0x000000ff
        /*019c*/ 	.word	0x00000088
        /*01a0*/ 	.short	0x0100
        /*01a2*/ 	.byte	0x04
	.zero		1


	//   ....[10]....
        /*01a4*/ 	.word	0x00000710
        /*01a8*/ 	.word	0x000000ff
        /*01ac*/ 	.word	0x00000028
        /*01b0*/ 	.short	0x0100
        /*01b2*/ 	.byte	0x04
	.zero		1


	//   ....[11]....
        /*01b4*/ 	.word	0x00000720
        /*01b8*/ 	.word	0x000000ff
        /*01bc*/ 	.word	0x00000090
        /*01c0*/ 	.short	0x0100
        /*01c2*/ 	.byte	0x04
	.zero		1


	//   ....[12]....
        /*01c4*/ 	.word	0x00000730
        /*01c8*/ 	.word	0x000000ff
        /*01cc*/ 	.word	0x00000030
        /*01d0*/ 	.short	0x0100
        /*01d2*/ 	.byte	0x04
	.zero		1


	//   ....[13]....
        /*01d4*/ 	.word	0x00000740
        /*01d8*/ 	.word	0x000000ff
        /*01dc*/ 	.word	0x00000098
        /*01e0*/ 	.short	0x0100
        /*01e2*/ 	.byte	0x04
	.zero		1


	//   ....[14]....
        /*01e4*/ 	.word	0x00000750
        /*01e8*/ 	.word	0x000000ff
        /*01ec*/ 	.word	0x00000038
        /*01f0*/ 	.short	0x0100
        /*01f2*/ 	.byte	0x04
	.zero		1


	//   ....[15]....
        /*01f4*/ 	.word	0x00000760
        /*01f8*/ 	.word	0x000000ff
        /*01fc*/ 	.word	0x000000a0
        /*0200*/ 	.short	0x0100
        /*0202*/ 	.byte	0x04
	.zero		1


	//   ....[16]....
        /*0204*/ 	.word	0x00000770
        /*0208*/ 	.word	0x000000ff
        /*020c*/ 	.word	0x00000040
        /*0210*/ 	.short	0x0100
        /*0212*/ 	.byte	0x04
	.zero		1


	//   ....[17]....
        /*0214*/ 	.word	0x00000780
        /*0218*/ 	.word	0x000000ff
        /*021c*/ 	.word	0x000000a8
        /*0220*/ 	.short	0x0100
        /*0222*/ 	.byte	0x04
	.zero		1


	//   ....[18]....
        /*0224*/ 	.word	0x00000790
        /*0228*/ 	.word	0x000000ff
        /*022c*/ 	.word	0x00000048
        /*0230*/ 	.short	0x0100
        /*0232*/ 	.byte	0x04
	.zero		1


	//   ....[19]....
        /*0234*/ 	.word	0x000007a0
        /*0238*/ 	.word	0x000000ff
        /*023c*/ 	.word	0x000000b0
        /*0240*/ 	.short	0x0100
        /*0242*/ 	.byte	0x04
	.zero		1


	//   ....[20]....
        /*0244*/ 	.word	0x000007b0
        /*0248*/ 	.word	0x000000ff
        /*024c*/ 	.word	0x00000050
        /*0250*/ 	.short	0x0100
        /*0252*/ 	.byte	0x04
	.zero		1


	//   ....[21]....
        /*0254*/ 	.word	0x000007c0
        /*0258*/ 	.word	0x000000ff
        /*025c*/ 	.word	0x000000b8
        /*0260*/ 	.short	0x0100
        /*0262*/ 	.byte	0x04
	.zero		1


	//   ....[22]....
        /*0264*/ 	.word	0x000007d0
        /*0268*/ 	.word	0x000000ff
        /*026c*/ 	.word	0x00000058
        /*0270*/ 	.short	0x0100
        /*0272*/ 	.byte	0x04
	.zero		1


	//   ....[23]....
        /*0274*/ 	.word	0x000007e0
        /*0278*/ 	.word	0x000000ff
        /*027c*/ 	.word	0x000000c0
        /*0280*/ 	.short	0x0100
        /*0282*/ 	.byte	0x04
	.zero		1


	//   ....[24]....
        /*0284*/ 	.word	0x000007f0
        /*0288*/ 	.word	0x000000ff
        /*028c*/ 	.word	0x00000060
        /*0290*/ 	.short	0x0100
        /*0292*/ 	.byte	0x04
	.zero		1


	//   ....[25]....
        /*0294*/ 	.word	0x00000800
        /*0298*/ 	.word	0x000000ff
        /*029c*/ 	.word	0x000000c8
        /*02a0*/ 	.short	0x0100
        /*02a2*/ 	.byte	0x04
	.zero		1


	//   ....[26]....
        /*02a4*/ 	.word	0x00000930
        /*02a8*/ 	.word	0x000000ff
        /*02ac*/ 	.word	0x000000d0
        /*02b0*/ 	.short	0x0100
        /*02b2*/ 	.byte	0x04
	.zero		1


	//   ....[27]....
        /*02b4*/ 	.word	0x00000940
        /*02b8*/ 	.word	0x000000ff
        /*02bc*/ 	.word	0x000000e0
        /*02c0*/ 	.short	0x0100
        /*02c2*/ 	.byte	0x04
	.zero		1


	//   ....[28]....
        /*02c4*/ 	.word	0x00000950
        /*02c8*/ 	.word	0x000000ff
        /*02cc*/ 	.word	0x000000d8
        /*02d0*/ 	.short	0x0100
        /*02d2*/ 	.byte	0x04
	.zero		1


	//   ....[29]....
        /*02d4*/ 	.word	0x00000960
        /*02d8*/ 	.word	0x000000ff
        /*02dc*/ 	.word	0x000000e8
        /*02e0*/ 	.short	0x0100
        /*02e2*/ 	.byte	0x04
	.zero		1


	//   ....[30]....
        /*02e4*/ 	.word	0x00000a40
        /*02e8*/ 	.word	0x000000ff
        /*02ec*/ 	.word	0x000000f0
        /*02f0*/ 	.short	0x0100
        /*02f2*/ 	.byte	0x06
	.zero		1


	//   ....[31]....
        /*02f4*/ 	.word	0x00000a50
        /*02f8*/ 	.word	0x000000ff
        /*02fc*/ 	.word	0x000000f8
        /*0300*/ 	.short	0x0100
        /*0302*/ 	.byte	0x06
	.zero		1


	//   ....[32]....
        /*0304*/ 	.word	0x00000b80
        /*0308*/ 	.word	0x000000ff
        /*030c*/ 	.word	0x00000100
        /*0310*/ 	.short	0x0100
        /*0312*/ 	.byte	0x06
	.zero		1


	//   ....[33]....
        /*0314*/ 	.word	0x00000b90
        /*0318*/ 	.word	0x000000ff
        /*031c*/ 	.word	0x00000110
        /*0320*/ 	.short	0x0100
        /*0322*/ 	.byte	0x06
	.zero		1


	//   ....[34]....
        /*0324*/ 	.word	0x00000ba0
        /*0328*/ 	.word	0x000000ff
        /*032c*/ 	.word	0x00000108
        /*0330*/ 	.short	0x0100
        /*0332*/ 	.byte	0x06
	.zero		1


	//   ....[35]....
        /*0334*/ 	.word	0x00000bb0
        /*0338*/ 	.word	0x000000ff
        /*033c*/ 	.word	0x00000118
        /*0340*/ 	.short	0x0100
        /*0342*/ 	.byte	0x06
	.zero		1


	//   ....[36]....
        /*0344*/ 	.word	0x00000cd0
        /*0348*/ 	.word	0x000000ff
        /*034c*/ 	.word	0x00000120
        /*0350*/ 	.short	0x0100
        /*0352*/ 	.byte	0x04
	.zero		1


	//   ....[37]....
        /*0354*/ 	.word	0x00000ce0
        /*0358*/ 	.word	0x000000ff
        /*035c*/ 	.word	0x00000140
        /*0360*/ 	.short	0x0100
        /*0362*/ 	.byte	0x04
	.zero		1


	//   ....[38]....
        /*0364*/ 	.word	0x00000cf0
        /*0368*/ 	.word	0x000000ff
        /*036c*/ 	.word	0x00000128
        /*0370*/ 	.short	0x0100
        /*0372*/ 	.byte	0x04
	.zero		1


	//   ....[39]....
        /*0374*/ 	.word	0x00000d00
        /*0378*/ 	.word	0x000000ff
        /*037c*/ 	.word	0x00000148
        /*0380*/ 	.short	0x0100
        /*0382*/ 	.byte	0x04
	.zero		1


	//   ....[40]....
        /*0384*/ 	.word	0x00000d10
        /*0388*/ 	.word	0x000000ff
        /*038c*/ 	.word	0x00000130
        /*0390*/ 	.short	0x0100
        /*0392*/ 	.byte	0x04
	.zero		1


	//   ....[41]....
        /*0394*/ 	.word	0x00000d20
        /*0398*/ 	.word	0x000000ff
        /*039c*/ 	.word	0x00000150
        /*03a0*/ 	.short	0x0100
        /*03a2*/ 	.byte	0x04
	.zero		1


	//   ....[42]....
        /*03a4*/ 	.word	0x00000d30
        /*03a8*/ 	.word	0x000000ff
        /*03ac*/ 	.word	0x00000138
        /*03b0*/ 	.short	0x0100
        /*03b2*/ 	.byte	0x04
	.zero		1


	//   ....[43]....
        /*03b4*/ 	.word	0x00000d40
        /*03b8*/ 	.word	0x000000ff
        /*03bc*/ 	.word	0x00000158
        /*03c0*/ 	.short	0x0100
        /*03c2*/ 	.byte	0x04
	.zero		1


	//   ....[44]....
        /*03c4*/ 	.word	0x00000e30
        /*03c8*/ 	.word	0x000000ff
        /*03cc*/ 	.word	0x00000160
        /*03d0*/ 	.short	0x0100
        /*03d2*/ 	.byte	0x04
	.zero		1


	//   ....[45]....
        /*03d4*/ 	.word	0x00000e40
        /*03d8*/ 	.word	0x000000ff
        /*03dc*/ 	.word	0x00000170
        /*03e0*/ 	.short	0x0100
        /*03e2*/ 	.byte	0x04
	.zero		1


	//   ....[46]....
        /*03e4*/ 	.word	0x00000e50
        /*03e8*/ 	.word	0x000000ff
        /*03ec*/ 	.word	0x00000168
        /*03f0*/ 	.short	0x0100
        /*03f2*/ 	.byte	0x04
	.zero		1


	//   ....[47]....
        /*03f4*/ 	.word	0x00000e60
        /*03f8*/ 	.word	0x000000ff
        /*03fc*/ 	.word	0x00000178
        /*0400*/ 	.short	0x0100
        /*0402*/ 	.byte	0x04
	.zero		1


	//   ....[48]....
        /*0404*/ 	.word	0x00000f60
        /*0408*/ 	.word	0x000000ff
        /*040c*/ 	.word	0x00000180
        /*0410*/ 	.short	0x0100
        /*0412*/ 	.byte	0x06
	.zero		1


	//   ....[49]....
        /*0414*/ 	.word	0x00001ae0
        /*0418*/ 	.word	0x00000003
        /*041c*/ 	.word	0x00000170
        /*0420*/ 	.short	0x010a
        /*0422*/ 	.byte	0xff
	.zero		1


	//   ....[50]....
        /*0424*/ 	.word	0x00001b10
        /*0428*/ 	.word	0x00000003
        /*042c*/ 	.word	0x00000160
        /*0430*/ 	.short	0x0101
        /*0432*/ 	.byte	0xff
	.zero		1


	//   ....[51]....
        /*0434*/ 	.word	0x00001bd0
        /*0438*/ 	.word	0x000000ff
        /*043c*/ 	.word	0x00000068
        /*0440*/ 	.short	0x010a
        /*0442*/ 	.byte	0x04
	.zero		1


	//   ....[52]....
        /*0444*/ 	.word	0x00001c90
        /*0448*/ 	.word	0x000000ff
        /*044c*/ 	.word	0x00000068
        /*0450*/ 	.short	0x010a
        /*0452*/ 	.byte	0x21
	.zero		1


	//   ....[53]....
        /*0454*/ 	.word	0x00001e40
        /*0458*/ 	.word	0x000000ff
        /*045c*/ 	.word	0x00000068
        /*0460*/ 	.short	0x010a
        /*0462*/ 	.byte	0x05
	.zero		1


	//   ....[54]....
        /*0464*/ 	.word	0x00001f50
        /*0468*/ 	.word	0x000000ff
        /*046c*/ 	.word	0x000000f8
        /*0470*/ 	.short	0x0101
        /*0472*/ 	.byte	0x06
	.zero		1


	//   ....[55]....
        /*0474*/ 	.word	0x00001f70
        /*0478*/ 	.word	0x000000ff
        /*047c*/ 	.word	0x00000068
        /*0480*/ 	.short	0x010a
        /*0482*/ 	.byte	0x04
	.zero		1


	//   ....[56]....
        /*0484*/ 	.word	0x00001ff0
        /*0488*/ 	.word	0x000000ff
        /*048c*/ 	.word	0x00000068
        /*0490*/ 	.short	0x010a
        /*0492*/ 	.byte	0x11
	.zero		1


	//   ....[57]....
        /*0494*/ 	.word	0x00002180
        /*0498*/ 	.word	0x000000ff
        /*049c*/ 	.word	0x00000068
        /*04a0*/ 	.short	0x010a
        /*04a2*/ 	.byte	0x05
	.zero		1


	//   ....[58]....
        /*04a4*/ 	.word	0x000022e0
        /*04a8*/ 	.word	0x00000003
        /*04ac*/ 	.word	0x00000100
        /*04b0*/ 	.short	0x010a
        /*04b2*/ 	.byte	0xff
	.zero		1


	//   ....[59]....
        /*04b4*/ 	.word	0x00002430
        /*04b8*/ 	.word	0x00000000
        /*04bc*/ 	.word	0x00000000
        /*04c0*/ 	.short	0x0101
        /*04c2*/ 	.byte	0xff
	.zero		1


	//   ....[60]....
        /*04c4*/ 	.word	0x000029e0
        /*04c8*/ 	.word	0x000000ff
        /*04cc*/ 	.word	0x00000000
        /*04d0*/ 	.short	0x010a
        /*04d2*/ 	.byte	0x04
	.zero		1


	//   ....[61]....
        /*04d4*/ 	.word	0x00002a70
        /*04d8*/ 	.word	0x000000ff
        /*04dc*/ 	.word	0x00000000
        /*04e0*/ 	.short	0x010a
        /*04e2*/ 	.byte	0x05
	.zero		1


	//   ....[62]....
        /*04e4*/ 	.word	0x00002b00
        /*04e8*/ 	.word	0x000000ff
        /*04ec*/ 	.word	0x00000000
        /*04f0*/ 	.short	0x010a
        /*04f2*/ 	.byte	0x05
	.zero		1


	//   ....[63]....
        /*04f4*/ 	.word	0x00002b90
        /*04f8*/ 	.word	0x000000ff
        /*04fc*/ 	.word	0x00000000
        /*0500*/ 	.short	0x010a
        /*0502*/ 	.byte	0x05
	.zero		1


	//   ....[64]....
        /*0504*/ 	.word	0x00002c20
        /*0508*/ 	.word	0x000000ff
        /*050c*/ 	.word	0x00000000
        /*0510*/ 	.short	0x010a
        /*0512*/ 	.byte	0x05
	.zero		1


	//   ....[65]....
        /*0514*/ 	.word	0x00002cb0
        /*0518*/ 	.word	0x000000ff
        /*051c*/ 	.word	0x00000000
        /*0520*/ 	.short	0x010a
        /*0522*/ 	.byte	0x05
	.zero		1


	//   ....[66]....
        /*0524*/ 	.word	0x00002d40
        /*0528*/ 	.word	0x000000ff
        /*052c*/ 	.word	0x00000000
        /*0530*/ 	.short	0x010a
        /*0532*/ 	.byte	0x05
	.zero		1


	//   ....[67]....
        /*0534*/ 	.word	0x00002dd0
        /*0538*/ 	.word	0x000000ff
        /*053c*/ 	.word	0x00000000
        /*0540*/ 	.short	0x010a
        /*0542*/ 	.byte	0x05
	.zero		1


	//   ....[68]....
        /*0544*/ 	.word	0x00002e60
        /*0548*/ 	.word	0x000000ff
        /*054c*/ 	.word	0x00000000
        /*0550*/ 	.short	0x010a
        /*0552*/ 	.byte	0x05
	.zero		1


	//   ....[69]....
        /*0554*/ 	.word	0x00002ef0
        /*0558*/ 	.word	0x000000ff
        /*055c*/ 	.word	0x00000000
        /*0560*/ 	.short	0x010a
        /*0562*/ 	.byte	0x05
	.zero		1


	//   ....[70]....
        /*0564*/ 	.word	0x00002f80
        /*0568*/ 	.word	0x000000ff
        /*056c*/ 	.word	0x00000000
        /*0570*/ 	.short	0x010a
        /*0572*/ 	.byte	0x05
	.zero		1


	//   ....[71]....
        /*0574*/ 	.word	0x00003010
        /*0578*/ 	.word	0x000000ff
        /*057c*/ 	.word	0x00000000
        /*0580*/ 	.short	0x010a
        /*0582*/ 	.byte	0x05
	.zero		1


	//   ....[72]....
        /*0584*/ 	.word	0x000030b0
        /*0588*/ 	.word	0x00000000
        /*058c*/ 	.word	0x00000000
        /*0590*/ 	.short	0x010a
        /*0592*/ 	.byte	0xff
	.zero		1


	//   ....[73]....
        /*0594*/ 	.word	0x000031d0
        /*0598*/ 	.word	0x00000002
        /*059c*/ 	.word	0x00000160
        /*05a0*/ 	.short	0x010a
        /*05a2*/ 	.byte	0xff
	.zero		1


	//   ....[74]....
        /*05a4*/ 	.word	0x00003230
        /*05a8*/ 	.word	0x00000004
        /*05ac*/ 	.word	0x00000000
        /*05b0*/ 	.short	0x0101
        /*05b2*/ 	.byte	0xff
	.zero		1


	//   ....[75]....
        /*05b4*/ 	.word	0x00003250
        /*05b8*/ 	.word	0x000000ff
        /*05bc*/ 	.word	0x00000110
        /*05c0*/ 	.short	0x010a
        /*05c2*/ 	.byte	0x04
	.zero		1


	//   ....[76]....
        /*05c4*/ 	.word	0x00003370
        /*05c8*/ 	.word	0x00000002
        /*05cc*/ 	.word	0x00000100
        /*05d0*/ 	.short	0x010a
        /*05d2*/ 	.byte	0xff
	.zero		1


	//   ....[77]....
        /*05d4*/ 	.word	0x00003480
        /*05d8*/ 	.word	0x00000002
        /*05dc*/ 	.word	0x00000000
        /*05e0*/ 	.short	0x0101
        /*05e2*/ 	.byte	0xff
	.zero		1


	//   ....[78]....
        /*05e4*/ 	.word	0x00003510
        /*05e8*/ 	.word	0x000000ff
        /*05ec*/ 	.word	0x00000110
        /*05f0*/ 	.short	0x0106
        /*05f2*/ 	.byte	0x04
	.zero		1


	//   ....[79]....
        /*05f4*/ 	.word	0x00003530
        /*05f8*/ 	.word	0x000000ff
        /*05fc*/ 	.word	0x00000110
        /*0600*/ 	.short	0x010a
        /*0602*/ 	.byte	0x04
	.zero		1


	//   ....[80]....
        /*0604*/ 	.word	0x000035c0
        /*0608*/ 	.word	0x000000ff
        /*060c*/ 	.word	0x00000110
        /*0610*/ 	.short	0x0106
        /*0612*/ 	.byte	0x07
	.zero		1


	//   ....[81]....
        /*0614*/ 	.word	0x00003600
        /*0618*/ 	.word	0x00000000
        /*061c*/ 	.word	0x00000110
        /*0620*/ 	.short	0x010a
        /*0622*/ 	.byte	0xff
	.zero		1


	//   ....[82]....
        /*0624*/ 	.word	0x00003840
        /*0628*/ 	.word	0x000000ff
        /*062c*/ 	.word	0x00000008
        /*0630*/ 	.short	0x010a
        /*0632*/ 	.byte	0x05
	.zero		1


	//   ....[83]....
        /*0634*/ 	.word	0x00003860
        /*0638*/ 	.word	0x000000ff
        /*063c*/ 	.word	0x00000008
        /*0640*/ 	.short	0x010a
        /*0642*/ 	.byte	0x05
	.zero		1


	//   ....[84]....
        /*0644*/ 	.word	0x000039f0
        /*0648*/ 	.word	0x000000ff
        /*064c*/ 	.word	0x00000008
        /*0650*/ 	.short	0x010a
        /*0652*/ 	.byte	0x05
	.zero		1


	//   ....[85]....
        /*0654*/ 	.word	0x00003a10
        /*0658*/ 	.word	0x000000ff
        /*065c*/ 	.word	0x00000008
        /*0660*/ 	.short	0x010a
        /*0662*/ 	.byte	0x05
	.zero		1


	//   ....[86]....
        /*0664*/ 	.word	0x00003ad0
        /*0668*/ 	.word	0x000000ff
        /*066c*/ 	.word	0x00000000
        /*0670*/ 	.short	0x0101
        /*0672*/ 	.byte	0x04
	.zero		1


	//   ....[87]....
        /*0674*/ 	.word	0x00003e10
        /*0678*/ 	.word	0x00000000
        /*067c*/ 	.word	0x00000100
        /*0680*/ 	.short	0x010a
        /*0682*/ 	.byte	0xff
	.zero		1


	//   ....[88]....
        /*0684*/ 	.word	0x00003ed0
        /*0688*/ 	.word	0x00000000
        /*068c*/ 	.word	0x00000000
        /*0690*/ 	.short	0x0101
        /*0692*/ 	.byte	0xff
	.zero		1


	//   ....[89]....
        /*0694*/ 	.word	0x00003f90
        /*0698*/ 	.word	0x000000ff
        /*069c*/ 	.word	0x00000000
        /*06a0*/ 	.short	0x010a
        /*06a2*/ 	.byte	0x04
	.zero		1


	//   ....[90]....
        /*06a4*/ 	.word	0x00003fa0
        /*06a8*/ 	.word	0x000000ff
        /*06ac*/ 	.word	0x00000140
        /*06b0*/ 	.short	0x010a
        /*06b2*/ 	.byte	0x1f
	.zero		1


	//   ....[91]....
        /*06b4*/ 	.word	0x00004050
        /*06b8*/ 	.word	0x000000ff
        /*06bc*/ 	.word	0x00000000
        /*06c0*/ 	.short	0x010a
        /*06c2*/ 	.byte	0x05
	.zero		1


	//   ....[92]....
        /*06c4*/ 	.word	0x00004180
        /*06c8*/ 	.word	0x000000ff
        /*06cc*/ 	.word	0x00000000
        /*06d0*/ 	.short	0x010a
        /*06d2*/ 	.byte	0x04
	.zero		1


	//   ....[93]....
        /*06d4*/ 	.word	0x00004480
        /*06d8*/ 	.word	0x000000ff
        /*06dc*/ 	.word	0x00000000
        /*06e0*/ 	.short	0x010a
        /*06e2*/ 	.byte	0x04
	.zero		1


	//   ....[94]....
        /*06e4*/ 	.word	0x00004510
        /*06e8*/ 	.word	0x000000ff
        /*06ec*/ 	.word	0x00000000
        /*06f0*/ 	.short	0x010a
        /*06f2*/ 	.byte	0x05
	.zero		1


	//   ....[95]....
        /*06f4*/ 	.word	0x000045a0
        /*06f8*/ 	.word	0x000000ff
        /*06fc*/ 	.word	0x00000000
        /*0700*/ 	.short	0x010a
        /*0702*/ 	.byte	0x05
	.zero		1


	//   ....[96]....
        /*0704*/ 	.word	0x00004640
        /*0708*/ 	.word	0x00000000
        /*070c*/ 	.word	0x00000000
        /*0710*/ 	.short	0x010a
        /*0712*/ 	.byte	0xff
	.zero		1


	//   ....[97]....
        /*0714*/ 	.word	0x00004680
        /*0718*/ 	.word	0x00000000
        /*071c*/ 	.word	0x00000000
        /*0720*/ 	.short	0x010a
        /*0722*/ 	.byte	0xff
	.zero		1


	//   ....[98]....
        /*0724*/ 	.word	0x000046f0
        /*0728*/ 	.word	0x000000ff
        /*072c*/ 	.word	0x00000000
        /*0730*/ 	.short	0x0101
        /*0732*/ 	.byte	0x04
	.zero		1


	//   ....[99]....
        /*0734*/ 	.word	0x00004730
        /*0738*/ 	.word	0x000000ff
        /*073c*/ 	.word	0x00000180
        /*0740*/ 	.short	0x010a
        /*0742*/ 	.byte	0x1a
	.zero		1


	//   ....[100]....
        /*0744*/ 	.word	0x00004780
        /*0748*/ 	.word	0x000000ff
        /*074c*/ 	.word	0x00000000
        /*0750*/ 	.short	0x0101
        /*0752*/ 	.byte	0x04
	.zero		1


	//   ....[101]....
        /*0754*/ 	.word	0x00004c40
        /*0758*/ 	.word	0x00000008
        /*075c*/ 	.word	0x00000100
        /*0760*/ 	.short	0x010a
        /*0762*/ 	.byte	0xff
	.zero		1


	//   ....[102]....
        /*0764*/ 	.word	0x00004db0
        /*0768*/ 	.word	0x00000000
        /*076c*/ 	.word	0x00000000
        /*0770*/ 	.short	0x0101
        /*0772*/ 	.byte	0xff
	.zero		1


	//   ....[103]....
        /*0774*/ 	.word	0x00005290
        /*0778*/ 	.word	0x000000ff
        /*077c*/ 	.word	0x000000f8
        /*0780*/ 	.short	0x010a
        /*0782*/ 	.byte	0x15
	.zero		1


	//   ....[104]....
        /*0784*/ 	.word	0x00005420
        /*0788*/ 	.word	0x000000ff
        /*078c*/ 	.word	0x000000e0
        /*0790*/ 	.short	0x010a
        /*0792*/ 	.byte	0x15
	.zero		1


	//   ....[105]....
        /*0794*/ 	.word	0x00005600
        /*0798*/ 	.word	0x000000ff
        /*079c*/ 	.word	0x000000d0
        /*07a0*/ 	.short	0x010b
        /*07a2*/ 	.byte	0x15
	.zero		1


	//   ....[106]....
        /*07a4*/ 	.word	0x00005620
        /*07a8*/ 	.word	0x000000ff
        /*07ac*/ 	.word	0x00000000
        /*07b0*/ 	.short	0x0101
        /*07b2*/ 	.byte	0x04
	.zero		1


	//   ....[107]....
        /*07b4*/ 	.word	0x00005630
        /*07b8*/ 	.word	0x000000ff
        /*07bc*/ 	.word	0x000000e8
        /*07c0*/ 	.short	0x010a
        /*07c2*/ 	.byte	0x15
	.zero		1


	//   ....[108]....
        /*07c4*/ 	.word	0x00005880
        /*07c8*/ 	.word	0x000000ff
        /*07cc*/ 	.word	0x000000d8
        /*07d0*/ 	.short	0x010b
        /*07d2*/ 	.byte	0x15
	.zero		1


	//   ....[109]....
        /*07d4*/ 	.word	0x00005890
        /*07d8*/ 	.word	0x000000ff
        /*07dc*/ 	.word	0x00000000
        /*07e0*/ 	.short	0x0101
        /*07e2*/ 	.byte	0x25
	.zero		1


	//   ....[110]....
        /*07e4*/ 	.word	0x000058c0
        /*07e8*/ 	.word	0x000000ff
        /*07ec*/ 	.word	0x000000e0
        /*07f0*/ 	.short	0x010a
        /*07f2*/ 	.byte	0x15
	.zero		1


	//   ....[111]....
        /*07f4*/ 	.word	0x00005900
        /*07f8*/ 	.word	0x00000000
        /*07fc*/ 	.word	0x000000e8
        /*0800*/ 	.short	0x010a
        /*0802*/ 	.byte	0xff
	.zero		1


	//   ....[112]....
        /*0804*/ 	.word	0x00005c00
        /*0808*/ 	.word	0x00000003
        /*080c*/ 	.word	0x00000100
        /*0810*/ 	.short	0x010a
        /*0812*/ 	.byte	0xff
	.zero		1


	//   ....[113]....
        /*0814*/ 	.word	0x00005d80
        /*0818*/ 	.word	0x00000000
        /*081c*/ 	.word	0x00000000
        /*0820*/ 	.short	0x0101
        /*0822*/ 	.byte	0xff
	.zero		1


	//   ....[114]....
        /*0824*/ 	.word	0x00006890
        /*0828*/ 	.word	0x00000003
        /*082c*/ 	.word	0x000000d0
        /*0830*/ 	.short	0x010a
        /*0832*/ 	.byte	0xff
	.zero		1


	//   ....[115]....
        /*0834*/ 	.word	0x000068d0
        /*0838*/ 	.word	0x0000005a
        /*083c*/ 	.word	0x00000120
        /*0840*/ 	.short	0x010a
        /*0842*/ 	.byte	0xff
	.zero		1


	//   ....[116]....
        /*0844*/ 	.word	0x00006a00
        /*0848*/ 	.word	0x00000003
        /*084c*/ 	.word	0x000000d0
        /*0850*/ 	.short	0x010a
        /*0852*/ 	.byte	0xff
	.zero		1


	//   ....[117]....
        /*0854*/ 	.word	0x00006b40
        /*0858*/ 	.word	0x00000000
        /*085c*/ 	.word	0x00000000
        /*0860*/ 	.short	0x0101
        /*0862*/ 	.byte	0xff
	.zero		1


	//   ....[118]....
        /*0864*/ 	.word	0x00006ba0
        /*0868*/ 	.word	0x0000005a
        /*086c*/ 	.word	0x00000120
        /*0870*/ 	.short	0x010a
        /*0872*/ 	.byte	0xff
	.zero		1


	//   ....[119]....
        /*0874*/ 	.word	0x00007750
        /*0878*/ 	.word	0x0000006d
        /*087c*/ 	.word	0x000000d0
        /*0880*/ 	.short	0x010a
        /*0882*/ 	.byte	0xff
	.zero		1


	//   ....[120]....
        /*0884*/ 	.word	0x00007810
        /*0888*/ 	.word	0x0000006d
        /*088c*/ 	.word	0x000000d0
        /*0890*/ 	.short	0x010a
        /*0892*/ 	.byte	0xff
	.zero		1


	//   ....[121]....
        /*0894*/ 	.word	0x00007950
        /*0898*/ 	.word	0x00000002
        /*089c*/ 	.word	0x00000000
        /*08a0*/ 	.short	0x0101
        /*08a2*/ 	.byte	0xff
	.zero		1


	//   ....[122]....
        /*08a4*/ 	.word	0x00007c30
        /*08a8*/ 	.word	0x0000005a
        /*08ac*/ 	.word	0x00000000
        /*08b0*/ 	.short	0x0101
        /*08b2*/ 	.byte	0xff
	.zero		1


	//   ....[123]....
        /*08b4*/ 	.word	0x00008600
        /*08b8*/ 	.word	0x00000003
        /*08bc*/ 	.word	0x00000170
        /*08c0*/ 	.short	0x010a
        /*08c2*/ 	.byte	0xff
	.zero		1


	//   ....[124]....
        /*08c4*/ 	.word	0x00008660
        /*08c8*/ 	.word	0x00000000
        /*08cc*/ 	.word	0x00000068
        /*08d0*/ 	.short	0x010a
        /*08d2*/ 	.byte	0xff
	.zero		1


	//   ....[125]....
        /*08d4*/ 	.word	0x000086c0
        /*08d8*/ 	.word	0x00000000
        /*08dc*/ 	.word	0x00000068
        /*08e0*/ 	.short	0x010a
        /*08e2*/ 	.byte	0xff
	.zero		1


	//   ....[126]....
        /*08e4*/ 	.word	0x00008710
        /*08e8*/ 	.word	0x00000003
        /*08ec*/ 	.word	0x00000100
        /*08f0*/ 	.short	0x010a
        /*08f2*/ 	.byte	0xff
	.zero		1


	//   ....[127]....
        /*08f4*/ 	.word	0x00008770
        /*08f8*/ 	.word	0x00000000
        /*08fc*/ 	.word	0x00000000
        /*0900*/ 	.short	0x010a
        /*0902*/ 	.byte	0xff
	.zero		1


	//   ....[128]....
        /*0904*/ 	.word	0x000087d0
        /*0908*/ 	.word	0x00000000
        /*090c*/ 	.word	0x00000000
        /*0910*/ 	.short	0x010a
        /*0912*/ 	.byte	0xff
	.zero		1


	//   ....[129]....
        /*0914*/ 	.word	0x00008830
        /*0918*/ 	.word	0x00000000
        /*091c*/ 	.word	0x00000000
        /*0920*/ 	.short	0x010a
        /*0922*/ 	.byte	0xff
	.zero		1


	//   ....[130]....
        /*0924*/ 	.word	0x00008890
        /*0928*/ 	.word	0x00000000
        /*092c*/ 	.word	0x00000000
        /*0930*/ 	.short	0x010a
        /*0932*/ 	.byte	0xff
	.zero		1


	//   ....[131]....
        /*0934*/ 	.word	0x000088f0
        /*0938*/ 	.word	0x00000000
        /*093c*/ 	.word	0x00000000
        /*0940*/ 	.short	0x010a
        /*0942*/ 	.byte	0xff
	.zero		1


	//   ....[132]....
        /*0944*/ 	.word	0x00008950
        /*0948*/ 	.word	0x00000000
        /*094c*/ 	.word	0x00000000
        /*0950*/ 	.short	0x010a
        /*0952*/ 	.byte	0xff
	.zero		1


	//   ....[133]....
        /*0954*/ 	.word	0x000089b0
        /*0958*/ 	.word	0x00000000
        /*095c*/ 	.word	0x00000000
        /*0960*/ 	.short	0x010a
        /*0962*/ 	.byte	0xff
	.zero		1


	//   ....[134]....
        /*0964*/ 	.word	0x00008a10
        /*0968*/ 	.word	0x00000000
        /*096c*/ 	.word	0x00000000
        /*0970*/ 	.short	0x010a
        /*0972*/ 	.byte	0xff
	.zero		1


	//   ....[135]....
        /*0974*/ 	.word	0x00008a70
        /*0978*/ 	.word	0x00000000
        /*097c*/ 	.word	0x00000000
        /*0980*/ 	.short	0x010a
        /*0982*/ 	.byte	0xff
	.zero		1


	//   ....[136]....
        /*0984*/ 	.word	0x00008ad0
        /*0988*/ 	.word	0x00000000
        /*098c*/ 	.word	0x00000000
        /*0990*/ 	.short	0x010a
        /*0992*/ 	.byte	0xff
	.zero		1


	//   ....[137]....
        /*0994*/ 	.word	0x00008b30
        /*0998*/ 	.word	0x00000000
        /*099c*/ 	.word	0x00000000
        /*09a0*/ 	.short	0x010a
        /*09a2*/ 	.byte	0xff
	.zero		1


	//   ....[138]....
        /*09a4*/ 	.word	0x00008b90
        /*09a8*/ 	.word	0x00000000
        /*09ac*/ 	.word	0x00000000
        /*09b0*/ 	.short	0x010a
        /*09b2*/ 	.byte	0xff
	.zero		1


	//   ....[139]....
        /*09b4*/ 	.word	0x00008be0
        /*09b8*/ 	.word	0x00000002
        /*09bc*/ 	.word	0x00000160
        /*09c0*/ 	.short	0x010a
        /*09c2*/ 	.byte	0xff
	.zero		1


	//   ....[140]....
        /*09c4*/ 	.word	0x00008c40
        /*09c8*/ 	.word	0x00000002
        /*09cc*/ 	.word	0x00000110
        /*09d0*/ 	.short	0x010a
        /*09d2*/ 	.byte	0xff
	.zero		1


	//   ....[141]....
        /*09d4*/ 	.word	0x00008c90
        /*09d8*/ 	.word	0x00000002
        /*09dc*/ 	.word	0x00000100
        /*09e0*/ 	.short	0x010a
        /*09e2*/ 	.byte	0xff
	.zero		1


	//   ....[142]....
        /*09e4*/ 	.word	0x00008cf0
        /*09e8*/ 	.word	0x00000000
        /*09ec*/ 	.word	0x00000110
        /*09f0*/ 	.short	0x010a
        /*09f2*/ 	.byte	0xff
	.zero		1


	//   ....[143]....
        /*09f4*/ 	.word	0x00008d50
        /*09f8*/ 	.word	0x00000000
        /*09fc*/ 	.word	0x00000008
        /*0a00*/ 	.short	0x010a
        /*0a02*/ 	.byte	0xff
	.zero		1


	//   ....[144]....
        /*0a04*/ 	.word	0x00008e30
        /*0a08*/ 	.word	0x00000000
        /*0a0c*/ 	.word	0x00000008
        /*0a10*/ 	.short	0x010a
        /*0a12*/ 	.byte	0xff
	.zero		1


	//   ....[145]....
        /*0a14*/ 	.word	0x00008e80
        /*0a18*/ 	.word	0x00000000
        /*0a1c*/ 	.word	0x00000100
        /*0a20*/ 	.short	0x010a
        /*0a22*/ 	.byte	0xff
	.zero		1


	//   ....[146]....
        /*0a24*/ 	.word	0x00008ee0
        /*0a28*/ 	.word	0x00000000
        /*0a2c*/ 	.word	0x00000140
        /*0a30*/ 	.short	0x010a
        /*0a32*/ 	.byte	0xff
	.zero		1


	//   ....[147]....
        /*0a34*/ 	.word	0x00008f40
        /*0a38*/ 	.word	0x00000000
        /*0a3c*/ 	.word	0x00000000
        /*0a40*/ 	.short	0x010a
        /*0a42*/ 	.byte	0xff
	.zero		1


	//   ....[148]....
        /*0a44*/ 	.word	0x00008fa0
        /*0a48*/ 	.word	0x00000000
        /*0a4c*/ 	.word	0x00000000
        /*0a50*/ 	.short	0x010a
        /*0a52*/ 	.byte	0xff
	.zero		1


	//   ....[149]....
        /*0a54*/ 	.word	0x00009000
        /*0a58*/ 	.word	0x00000000
        /*0a5c*/ 	.word	0x00000000
        /*0a60*/ 	.short	0x010a
        /*0a62*/ 	.byte	0xff
	.zero		1


	//   ....[150]....
        /*0a64*/ 	.word	0x00009060
        /*0a68*/ 	.word	0x00000000
        /*0a6c*/ 	.word	0x00000000
        /*0a70*/ 	.short	0x010a
        /*0a72*/ 	.byte	0xff
	.zero		1


	//   ....[151]....
        /*0a74*/ 	.word	0x000090c0
        /*0a78*/ 	.word	0x00000000
        /*0a7c*/ 	.word	0x00000180
        /*0a80*/ 	.short	0x010a
        /*0a82*/ 	.byte	0xff
	.zero		1


	//   ....[152]....
        /*0a84*/ 	.word	0x00009110
        /*0a88*/ 	.word	0x00000008
        /*0a8c*/ 	.word	0x00000100
        /*0a90*/ 	.short	0x010a
        /*0a92*/ 	.byte	0xff
	.zero		1


	//   ....[153]....
        /*0a94*/ 	.word	0x00009170
        /*0a98*/ 	.word	0x00000000
        /*0a9c*/ 	.word	0x000000f8
        /*0aa0*/ 	.short	0x010a
        /*0aa2*/ 	.byte	0xff
	.zero		1


	//   ....[154]....
        /*0aa4*/ 	.word	0x000091d0
        /*0aa8*/ 	.word	0x00000005
        /*0aac*/ 	.word	0x000000e0
        /*0ab0*/ 	.short	0x010a
        /*0ab2*/ 	.byte	0xff
	.zero		1


	//   ....[155]....
        /*0ab4*/ 	.word	0x00009230
        /*0ab8*/ 	.word	0x00000005
        /*0abc*/ 	.word	0x000000e8
        /*0ac0*/ 	.short	0x010a
        /*0ac2*/ 	.byte	0xff
	.zero		1


	//   ....[156]....
        /*0ac4*/ 	.word	0x00009290
        /*0ac8*/ 	.word	0x00000000
        /*0acc*/ 	.word	0x000000e0
        /*0ad0*/ 	.short	0x010a
        /*0ad2*/ 	.byte	0xff
	.zero		1


	//   ....[157]....
        /*0ad4*/ 	.word	0x000092e0
        /*0ad8*/ 	.word	0x00000003
        /*0adc*/ 	.word	0x00000100
        /*0ae0*/ 	.short	0x010a
        /*0ae2*/ 	.byte	0xff
	.zero		1


	//   ....[158]....
        /*0ae4*/ 	.word	0x00009330
        /*0ae8*/ 	.word	0x00000003
        /*0aec*/ 	.word	0x000000d0
        /*0af0*/ 	.short	0x010a
        /*0af2*/ 	.byte	0xff
	.zero		1


	//   ....[159]....
        /*0af4*/ 	.word	0x00009380
        /*0af8*/ 	.word	0x0000005a
        /*0afc*/ 	.word	0x00000120
        /*0b00*/ 	.short	0x010a
        /*0b02*/ 	.byte	0xff
	.zero		1


	//   ....[160]....
        /*0b04*/ 	.word	0x000093d0
        /*0b08*/ 	.word	0x0000006d
        /*0b0c*/ 	.word	0x000000d0
        /*0b10*/ 	.short	0x010a
        /*0b12*/ 	.byte	0xff
	.zero		1


	//----- nvinfo : EIATTR_NUM_MBARRIERS
	.align		4
.L_47:
        /*0b14*/ 	.byte	0x03, 0x38
        /*0b16*/ 	.short	0x0031


	//----- nvinfo : EIATTR_EXIT_INSTR_OFFSETS
	.align		4
        /*0b18*/ 	.byte	0x04, 0x1c
        /*0b1a*/ 	.short	(.L_49 - .L_48)


	//   ....[0]....
.L_48:
        /*0b1c*/ 	.word	0x000030e0


	//   ....[1]....
        /*0b20*/ 	.word	0x000035d0


	//   ....[2]....
        /*0b24*/ 	.word	0x00003630


	//   ....[3]....
        /*0b28*/ 	.word	0x000049b0


	//   ....[4]....
        /*0b2c*/ 	.word	0x00005930


	//   ....[5]....
        /*0b30*/ 	.word	0x00005970


	//   ....[6]....
        /*0b34*/ 	.word	0x000085f0


	//----- nvinfo : EIATTR_MAX_THREADS
	.align		4
.L_49:
        /*0b38*/ 	.byte	0x04, 0x05
        /*0b3a*/ 	.short	(.L_51 - .L_50)
.L_50:
        /*0b3c*/ 	.word	0x00000100
        /*0b40*/ 	.word	0x00000001
        /*0b44*/ 	.word	0x00000001


	//----- nvinfo : EIATTR_CRS_STACK_SIZE
	.align		4
.L_51:
        /*0b48*/ 	.byte	0x04, 0x1e
        /*0b4a*/ 	.short	(.L_53 - .L_52)
.L_52:
        /*0b4c*/ 	.word	0x00000000


	//----- nvinfo : EIATTR_CBANK_PARAM_SIZE
	.align		4
.L_53:
        /*0b50*/ 	.byte	0x03, 0x19
        /*0b52*/ 	.short	0x0800


	//----- nvinfo : EIATTR_PARAM_CBANK
	.align		4
        /*0b54*/ 	.byte	0x04, 0x0a
        /*0b56*/ 	.short	(.L_55 - .L_54)
	.align		4
.L_54:
        /*0b58*/ 	.word	index@(.nv.constant0._ZN7cutlass13device_kernelINS_4gemm6kernel13GemmUniversalIN4cute5tupleIJiiiiEEENS1_10collective13CollectiveMmaINS1_35MainloopSm100TmaUmmaWarpSpecializedILi13ELi2ELi4ENS5_IJNS4_1CILi4EEENSA_ILi1EEESC_EEEEENS5_IJNSA_ILi128EEESF_SF_EEENS_12float_e5m2_tENS5_IJlSC_lEEESH_SI_NS4_8TiledMMAINS4_8MMA_AtomIJNS4_10MMA_TraitsINS4_25SM100_MMA_F8F6F4_2x1SM_SSEJSH_SH_fSF_SF_NS4_17integral_constantINS4_4UMMA5MajorELSP_0EEESQ_NSN_INSO_7ScaleInELSR_0EEESS_EEEEEENS4_6LayoutINS5_IJSC_SC_SC_EEENS5_IJNSA_ILi0EEESX_SX_EEEEENS5_IJNS4_10UnderscoreES10_S10_EEEEENS4_18SM100_TMA_2SM_LOADENS4_14ComposedLayoutINS4_7SwizzleILi3ELi4ELi3EEENS4_18smem_ptr_flag_bitsILi8EEENSV_INS5_IJNSA_ILi8EEESF_EEENS5_IJSF_SC_EEEEEEEvNS4_8identityENS4_28SM100_TMA_2SM_LOAD_MULTICASTES1D_vS1E_EENS_8epilogue10collective18CollectiveEpilogueINS1H_23Sm100TmaWarpSpecializedILi2ELi2ELi32ELb0ELb0EEEJNS5_IJNSA_ILi64EEESF_SF_EEENS5_IJNSV_IS1M_SC_EENSV_INS5_IJNSA_ILi32EEENSA_ILi2EEEEEENS5_IJSC_S1M_EEEEEEEESH_SI_SH_SI_NS1H_6fusion15FusionCallbacksIS1L_NS1V_17LinearCombinationISH_fSH_fLNS_15FloatRoundStyleE2EEES1N_S1U_JEEENS4_5SM1004TMEM4LOAD26SM100_TMEM_LOAD_32dp32b32xENS4_13SM90_TMA_LOADENS14_INS15_ILi1ELi4ELi3EEES18_NSV_INS5_IJS19_S1P_EEENS5_IJS1P_SC_EEEEEEENS4_39AutoVectorizingCopyWithAssumedAlignmentILi128EEENS4_14SM90_TMA_STOREES2A_S2C_S2C_EEEvvEEEEvNT_6ParamsE)
        /*0b5c*/ 	.short	0x0380
        /*0b5e*/ 	.short	0x0800


	//----- nvinfo : EIATTR_SW_WAR
	.align		4
.L_55:
        /*0b60*/ 	.byte	0x04, 0x36
        /*0b62*/ 	.short	(.L_57 - .L_56)
.L_56:
        /*0b64*/ 	.word	0x00000008
.L_57:


//--------------------- .nv.callgraph             --------------------------
	.section	.nv.callgraph,"",@"SHT_CUDA_CALLGRAPH"
	.align	4
	.sectionentsize	8
	.align		4
        /*0000*/ 	.word	0x00000000
	.align		4
        /*0004*/ 	.word	0xffffffff
	.align		4
        /*0008*/ 	.word	index@(_ZN7cutlass13device_kernelINS_4gemm6kernel13GemmUniversalIN4cute5tupleIJiiiiEEENS1_10collective13CollectiveMmaINS1_35MainloopSm100TmaUmmaWarpSpecializedILi13ELi2ELi4ENS5_IJNS4_1CILi4EEENSA_ILi1EEESC_EEEEENS5_IJNSA_ILi128EEESF_SF_EEENS_12float_e5m2_tENS5_IJlSC_lEEESH_SI_NS4_8TiledMMAINS4_8MMA_AtomIJNS4_10MMA_TraitsINS4_25SM100_MMA_F8F6F4_2x1SM_SSEJSH_SH_fSF_SF_NS4_17integral_constantINS4_4UMMA5MajorELSP_0EEESQ_NSN_INSO_7ScaleInELSR_0EEESS_EEEEEENS4_6LayoutINS5_IJSC_SC_SC_EEENS5_IJNSA_ILi0EEESX_SX_EEEEENS5_IJNS4_10UnderscoreES10_S10_EEEEENS4_18SM100_TMA_2SM_LOADENS4_14ComposedLayoutINS4_7SwizzleILi3ELi4ELi3EEENS4_18smem_ptr_flag_bitsILi8EEENSV_INS5_IJNSA_ILi8EEESF_EEENS5_IJSF_SC_EEEEEEEvNS4_8identityENS4_28SM100_TMA_2SM_LOAD_MULTICASTES1D_vS1E_EENS_8epilogue10collective18CollectiveEpilogueINS1H_23Sm100TmaWarpSpecializedILi2ELi2ELi32ELb0ELb0EEEJNS5_IJNSA_ILi64EEESF_SF_EEENS5_IJNSV_IS1M_SC_EENSV_INS5_IJNSA_ILi32EEENSA_ILi2EEEEEENS5_IJSC_S1M_EEEEEEEESH_SI_SH_SI_NS1H_6fusion15FusionCallbacksIS1L_NS1V_17LinearCombinationISH_fSH_fLNS_15FloatRoundStyleE2EEES1N_S1U_JEEENS4_5SM1004TMEM4LOAD26SM100_TMEM_LOAD_32dp32b32xENS4_13SM90_TMA_LOADENS14_INS15_ILi1ELi4ELi3EEES18_NSV_INS5_IJS19_S1P_EEENS5_IJS1P_SC_EEEEEEENS4_39AutoVectorizingCopyWithAssumedAlignmentILi128EEENS4_14SM90_TMA_STOREES2A_S2C_S2C_EEEvvEEEEvNT_6ParamsE)
	.align		4
        /*000c*/ 	.word	index@(__assertfail)
	.align		4
        /*0010*/ 	.word	0x00000000
	.align		4
        /*0014*/ 	.word	0xfffffffe
	.align		4
        /*0018*/ 	.word	0x00000000
	.align		4
        /*001c*/ 	.word	0xfffffffd
	.align		4
        /*0020*/ 	.word	0x00000000
	.align		4
        /*0024*/ 	.word	0xfffffffc


//--------------------- .nv.constant4             --------------------------
	.section	.nv.constant4,"a",@progbits
	.align	8
	.align		8
.nv.constant4:
        /*0000*/ 	.dword	__assertfail
	.align		8
        /*0008*/ 	.dword	__unnamed_1
	.align		8
        /*0010*/ 	.dword	__unnamed_2
	.align		8
        /*0018*/ 	.dword	_ZN40_INTERNAL_7eb426b0_4_k_cu_d86915c5_372724cuda3std3__45__cpo5beginE
	.align		8
        /*0020*/ 	.dword	_ZN40_INTERNAL_7eb426b0_4_k_cu_d86915c5_372724cuda3std3__45__cpo3endE
	.align		8
        /*0028*/ 	.dword	_ZN40_INTERNAL_7eb426b0_4_k_cu_d86915c5_372724cuda3std3__45__cpo6cbeginE
	.align		8
        /*0030*/ 	.dword	_ZN40_INTERNAL_7eb426b0_4_k_cu_d86915c5_372724cuda3std3__45__cpo4cendE
	.align		8
        /*0038*/ 	.dword	_ZN40_INTERNAL_7eb426b0_4_k_cu_d86915c5_372724cuda3std3__442_GLOBAL__N__7eb426b0_4_k_cu_d86915c5_372726ignoreE
	.align		8
        /*0040*/ 	.dword	_ZN40_INTERNAL_7eb426b0_4_k_cu_d86915c5_372724cuda3std3__419piecewise_constructE
	.align		8
        /*0048*/ 	.dword	_ZN40_INTERNAL_7eb426b0_4_k_cu_d86915c5_372724cuda3std3__48in_placeE
	.align		8
        /*0050*/ 	.dword	_ZN40_INTERNAL_7eb426b0_4_k_cu_d86915c5_372724cuda3std6ranges3__45__cpo4swapE
	.align		8
        /*0058*/ 	.dword	_ZN40_INTERNAL_7eb426b0_4_k_cu_d86915c5_372724cuda3std6ranges3__45__cpo9iter_moveE
	.align		8
        /*0060*/ 	.dword	_ZN40_INTERNAL_7eb426b0_4_k_cu_d86915c5_372724cute7productE
	.align		8
        /*0068*/ 	.dword	_ZN40_INTERNAL_7eb426b0_4_k_cu_d86915c5_372724cute1_E
	.align		8
        /*0070*/ 	.dword	$str$25
	.align		8
        /*0078*/ 	.dword	$str$26
	.align		8
        /*0080*/ 	.dword	$str$27
	.align		8
        /*0088*/ 	.dword	$str$28


//--------------------- .text._ZN7cutlass13device_kernelINS_4gemm6kernel13GemmUniversalIN4cute5tupleIJiiiiEEENS1_10collective13CollectiveMmaINS1_35MainloopSm100TmaUmmaWarpSpecializedILi13ELi2ELi4ENS5_IJNS4_1CILi4EEENSA_ILi1EEESC_EEEEENS5_IJNSA_ILi128EEESF_SF_EEENS_12float_e5m2_tENS5_IJlSC_lEEESH_SI_NS4_8TiledMMAINS4_8MMA_AtomIJNS4_10MMA_TraitsINS4_25SM100_MMA_F8F6F4_2x1SM_SSEJSH_SH_fSF_SF_NS4_17integral_constantINS4_4UMMA5MajorELSP_0EEESQ_NSN_INSO_7ScaleInELSR_0EEESS_EEEEEENS4_6LayoutINS5_IJSC_SC_SC_EEENS5_IJNSA_ILi0EEESX_SX_EEEEENS5_IJNS4_10UnderscoreES10_S10_EEEEENS4_18SM100_TMA_2SM_LOADENS4_14ComposedLayoutINS4_7SwizzleILi3ELi4ELi3EEENS4_18smem_ptr_flag_bitsILi8EEENSV_INS5_IJNSA_ILi8EEESF_EEENS5_IJSF_SC_EEEEEEEvNS4_8identityENS4_28SM100_TMA_2SM_LOAD_MULTICASTES1D_vS1E_EENS_8epilogue10collective18CollectiveEpilogueINS1H_23Sm100TmaWarpSpecializedILi2ELi2ELi32ELb0ELb0EEEJNS5_IJNSA_ILi64EEESF_SF_EEENS5_IJNSV_IS1M_SC_EENSV_INS5_IJNSA_ILi32EEENSA_ILi2EEEEEENS5_IJSC_S1M_EEEEEEEESH_SI_SH_SI_NS1H_6fusion15FusionCallbacksIS1L_NS1V_17LinearCombinationISH_fSH_fLNS_15FloatRoundStyleE2EEES1N_S1U_JEEENS4_5SM1004TMEM4LOAD26SM100_TMEM_LOAD_32dp32b32xENS4_13SM90_TMA_LOADENS14_INS15_ILi1ELi4ELi3EEES18_NSV_INS5_IJS19_S1P_EEENS5_IJS1P_SC_EEEEEEENS4_39AutoVectorizingCopyWithAssumedAlignmentILi128EEENS4_14SM90_TMA_STOREES2A_S2C_S2C_EEEvvEEEEvNT_6ParamsE --------------------------
	.section	.text._ZN7cutlass13device_kernelINS_4gemm6kernel13GemmUniversalIN4cute5tupleIJiiiiEEENS1_10collective13CollectiveMmaINS1_35MainloopSm100TmaUmmaWarpSpecializedILi13ELi2ELi4ENS5_IJNS4_1CILi4EEENSA_ILi1EEESC_EEEEENS5_IJNSA_ILi128EEESF_SF_EEENS_12float_e5m2_tENS5_IJlSC_lEEESH_SI_NS4_8TiledMMAINS4_8MMA_AtomIJNS4_10MMA_TraitsINS4_25SM100_MMA_F8F6F4_2x1SM_SSEJSH_SH_fSF_SF_NS4_17integral_constantINS4_4UMMA5MajorELSP_0EEESQ_NSN_INSO_7ScaleInELSR_0EEESS_EEEEEENS4_6LayoutINS5_IJSC_SC_SC_EEENS5_IJNSA_ILi0EEESX_SX_EEEEENS5_IJNS4_10UnderscoreES10_S10_EEEEENS4_18SM100_TMA_2SM_LOADENS4_14ComposedLayoutINS4_7SwizzleILi3ELi4ELi3EEENS4_18smem_ptr_flag_bitsILi8EEENSV_INS5_IJNSA_ILi8EEESF_EEENS5_IJSF_SC_EEEEEEEvNS4_8identityENS4_28SM100_TMA_2SM_LOAD_MULTICASTES1D_vS1E_EENS_8epilogue10collective18CollectiveEpilogueINS1H_23Sm100TmaWarpSpecializedILi2ELi2ELi32ELb0ELb0EEEJNS5_IJNSA_ILi64EEESF_SF_EEENS5_IJNSV_IS1M_SC_EENSV_INS5_IJNSA_ILi32EEENSA_ILi2EEEEEENS5_IJSC_S1M_EEEEEEEESH_SI_SH_SI_NS1H_6fusion15FusionCallbacksIS1L_NS1V_17LinearCombinationISH_fSH_fLNS_15FloatRoundStyleE2EEES1N_S1U_JEEENS4_5SM1004TMEM4LOAD26SM100_TMEM_LOAD_32dp32b32xENS4_13SM90_TMA_LOADENS14_INS15_ILi1ELi4ELi3EEES18_NSV_INS5_IJS19_S1P_EEENS5_IJS1P_SC_EEEEEEENS4_39AutoVectorizingCopyWithAssumedAlignmentILi128EEENS4_14SM90_TMA_STOREES2A_S2C_S2C_EEEvvEEEEvNT_6ParamsE,"ax",@progbits
	.align	128
.text._ZN7cutlass13device_kernelINS_4gemm6kernel13GemmUniversalIN4cute5tupleIJiiiiEEENS1_10collective13CollectiveMmaINS1_35MainloopSm100TmaUmmaWarpSpecializedILi13ELi2ELi4ENS5_IJNS4_1CILi4EEENSA_ILi1EEESC_EEEEENS5_IJNSA_ILi128EEESF_SF_EEENS_12float_e5m2_tENS5_IJlSC_lEEESH_SI_NS4_8TiledMMAINS4_8MMA_AtomIJNS4_10MMA_TraitsINS4_25SM100_MMA_F8F6F4_2x1SM_SSEJSH_SH_fSF_SF_NS4_17integral_constantINS4_4UMMA5MajorELSP_0EEESQ_NSN_INSO_7ScaleInELSR_0EEESS_EEEEEENS4_6LayoutINS5_IJSC_SC_SC_EEENS5_IJNSA_ILi0EEESX_SX_EEEEENS5_IJNS4_10UnderscoreES10_S10_EEEEENS4_18SM100_TMA_2SM_LOADENS4_14ComposedLayoutINS4_7SwizzleILi3ELi4ELi3EEENS4_18smem_ptr_flag_bitsILi8EEENSV_INS5_IJNSA_ILi8EEESF_EEENS5_IJSF_SC_EEEEEEEvNS4_8identityENS4_28SM100_TMA_2SM_LOAD_MULTICASTES1D_vS1E_EENS_8epilogue10collective18CollectiveEpilogueINS1H_23Sm100TmaWarpSpecializedILi2ELi2ELi32ELb0ELb0EEEJNS5_IJNSA_ILi64EEESF_SF_EEENS5_IJNSV_IS1M_SC_EENSV_INS5_IJNSA_ILi32EEENSA_ILi2EEEEEENS5_IJSC_S1M_EEEEEEEESH_SI_SH_SI_NS1H_6fusion15FusionCallbacksIS1L_NS1V_17LinearCombinationISH_fSH_fLNS_15FloatRoundStyleE2EEES1N_S1U_JEEENS4_5SM1004TMEM4LOAD26SM100_TMEM_LOAD_32dp32b32xENS4_13SM90_TMA_LOADENS14_INS15_ILi1ELi4ELi3EEES18_NSV_INS5_IJS19_S1P_EEENS5_IJS1P_SC_EEEEEEENS4_39AutoVectorizingCopyWithAssumedAlignmentILi128EEENS4_14SM90_TMA_STOREES2A_S2C_S2C_EEEvvEEEEvNT_6ParamsE:
        .type           _ZN7cutlass13device_kernelINS_4gemm6kernel13GemmUniversalIN4cute5tupleIJiiiiEEENS1_10collective13CollectiveMmaINS1_35MainloopSm100TmaUmmaWarpSpecializedILi13ELi2ELi4ENS5_IJNS4_1CILi4EEENSA_ILi1EEESC_EEEEENS5_IJNSA_ILi128EEESF_SF_EEENS_12float_e5m2_tENS5_IJlSC_lEEESH_SI_NS4_8TiledMMAINS4_8MMA_AtomIJNS4_10MMA_TraitsINS4_25SM100_MMA_F8F6F4_2x1SM_SSEJSH_SH_fSF_SF_NS4_17integral_constantINS4_4UMMA5MajorELSP_0EEESQ_NSN_INSO_7ScaleInELSR_0EEESS_EEEEEENS4_6LayoutINS5_IJSC_SC_SC_EEENS5_IJNSA_ILi0EEESX_SX_EEEEENS5_IJNS4_10UnderscoreES10_S10_EEEEENS4_18SM100_TMA_2SM_LOADENS4_14ComposedLayoutINS4_7SwizzleILi3ELi4ELi3EEENS4_18smem_ptr_flag_bitsILi8EEENSV_INS5_IJNSA_ILi8EEESF_EEENS5_IJSF_SC_EEEEEEEvNS4_8identityENS4_28SM100_TMA_2SM_LOAD_MULTICASTES1D_vS1E_EENS_8epilogue10collective18CollectiveEpilogueINS1H_23Sm100TmaWarpSpecializedILi2ELi2ELi32ELb0ELb0EEEJNS5_IJNSA_ILi64EEESF_SF_EEENS5_IJNSV_IS1M_SC_EENSV_INS5_IJNSA_ILi32EEENSA_ILi2EEEEEENS5_IJSC_S1M_EEEEEEEESH_SI_SH_SI_NS1H_6fusion15FusionCallbacksIS1L_NS1V_17LinearCombinationISH_fSH_fLNS_15FloatRoundStyleE2EEES1N_S1U_JEEENS4_5SM1004TMEM4LOAD26SM100_TMEM_LOAD_32dp32b32xENS4_13SM90_TMA_LOADENS14_INS15_ILi1ELi4ELi3EEES18_NSV_INS5_IJS19_S1P_EEENS5_IJS1P_SC_EEEEEEENS4_39AutoVectorizingCopyWithAssumedAlignmentILi128EEENS4_14SM90_TMA_STOREES2A_S2C_S2C_EEEvvEEEEvNT_6ParamsE,@function
        .size           _ZN7cutlass13device_kernelINS_4gemm6kernel13GemmUniversalIN4cute5tupleIJiiiiEEENS1_10collective13CollectiveMmaINS1_35MainloopSm100TmaUmmaWarpSpecializedILi13ELi2ELi4ENS5_IJNS4_1CILi4EEENSA_ILi1EEESC_EEEEENS5_IJNSA_ILi128EEESF_SF_EEENS_12float_e5m2_tENS5_IJlSC_lEEESH_SI_NS4_8TiledMMAINS4_8MMA_AtomIJNS4_10MMA_TraitsINS4_25SM100_MMA_F8F6F4_2x1SM_SSEJSH_SH_fSF_SF_NS4_17integral_constantINS4_4UMMA5MajorELSP_0EEESQ_NSN_INSO_7ScaleInELSR_0EEESS_EEEEEENS4_6LayoutINS5_IJSC_SC_SC_EEENS5_IJNSA_ILi0EEESX_SX_EEEEENS5_IJNS4_10UnderscoreES10_S10_EEEEENS4_18SM100_TMA_2SM_LOADENS4_14ComposedLayoutINS4_7SwizzleILi3ELi4ELi3EEENS4_18smem_ptr_flag_bitsILi8EEENSV_INS5_IJNSA_ILi8EEESF_EEENS5_IJSF_SC_EEEEEEEvNS4_8identityENS4_28SM100_TMA_2SM_LOAD_MULTICASTES1D_vS1E_EENS_8epilogue10collective18CollectiveEpilogueINS1H_23Sm100TmaWarpSpecializedILi2ELi2ELi32ELb0ELb0EEEJNS5_IJNSA_ILi64EEESF_SF_EEENS5_IJNSV_IS1M_SC_EENSV_INS5_IJNSA_ILi32EEENSA_ILi2EEEEEENS5_IJSC_S1M_EEEEEEEESH_SI_SH_SI_NS1H_6fusion15FusionCallbacksIS1L_NS1V_17LinearCombinationISH_fSH_fLNS_15FloatRoundStyleE2EEES1N_S1U_JEEENS4_5SM1004TMEM4LOAD26SM100_TMEM_LOAD_32dp32b32xENS4_13SM90_TMA_LOADENS14_INS15_ILi1ELi4ELi3EEES18_NSV_INS5_IJS19_S1P_EEENS5_IJS1P_SC_EEEEEEENS4_39AutoVectorizingCopyWithAssumedAlignmentILi128EEENS4_14SM90_TMA_STOREES2A_S2C_S2C_EEEvvEEEEvNT_6ParamsE,(.L_x_191 - _ZN7cutlass13device_kernelINS_4gemm6kernel13GemmUniversalIN4cute5tupleIJiiiiEEENS1_10collective13CollectiveMmaINS1_35MainloopSm100TmaUmmaWarpSpecializedILi13ELi2ELi4ENS5_IJNS4_1CILi4EEENSA_ILi1EEESC_EEEEENS5_IJNSA_ILi128EEESF_SF_EEENS_12float_e5m2_tENS5_IJlSC_lEEESH_SI_NS4_8TiledMMAINS4_8MMA_AtomIJNS4_10MMA_TraitsINS4_25SM100_MMA_F8F6F4_2x1SM_SSEJSH_SH_fSF_SF_NS4_17integral_constantINS4_4UMMA5MajorELSP_0EEESQ_NSN_INSO_7ScaleInELSR_0EEESS_EEEEEENS4_6LayoutINS5_IJSC_SC_SC_EEENS5_IJNSA_ILi0EEESX_SX_EEEEENS5_IJNS4_10UnderscoreES10_S10_EEEEENS4_18SM100_TMA_2SM_LOADENS4_14ComposedLayoutINS4_7SwizzleILi3ELi4ELi3EEENS4_18smem_ptr_flag_bitsILi8EEENSV_INS5_IJNSA_ILi8EEESF_EEENS5_IJSF_SC_EEEEEEEvNS4_8identityENS4_28SM100_TMA_2SM_LOAD_MULTICASTES1D_vS1E_EENS_8epilogue10collective18CollectiveEpilogueINS1H_23Sm100TmaWarpSpecializedILi2ELi2ELi32ELb0ELb0EEEJNS5_IJNSA_ILi64EEESF_SF_EEENS5_IJNSV_IS1M_SC_EENSV_INS5_IJNSA_ILi32EEENSA_ILi2EEEEEENS5_IJSC_S1M_EEEEEEEESH_SI_SH_SI_NS1H_6fusion15FusionCallbacksIS1L_NS1V_17LinearCombinationISH_fSH_fLNS_15FloatRoundStyleE2EEES1N_S1U_JEEENS4_5SM1004TMEM4LOAD26SM100_TMEM_LOAD_32dp32b32xENS4_13SM90_TMA_LOADENS14_INS15_ILi1ELi4ELi3EEES18_NSV_INS5_IJS19_S1P_EEENS5_IJS1P_SC_EEEEEEENS4_39AutoVectorizingCopyWithAssumedAlignmentILi128EEENS4_14SM90_TMA_STOREES2A_S2C_S2C_EEEvvEEEEvNT_6ParamsE)
        .other          _ZN7cutlass13device_kernelINS_4gemm6kernel13GemmUniversalIN4cute5tupleIJiiiiEEENS1_10collective13CollectiveMmaINS1_35MainloopSm100TmaUmmaWarpSpecializedILi13ELi2ELi4ENS5_IJNS4_1CILi4EEENSA_ILi1EEESC_EEEEENS5_IJNSA_ILi128EEESF_SF_EEENS_12float_e5m2_tENS5_IJlSC_lEEESH_SI_NS4_8TiledMMAINS4_8MMA_AtomIJNS4_10MMA_TraitsINS4_25SM100_MMA_F8F6F4_2x1SM_SSEJSH_SH_fSF_SF_NS4_17integral_constantINS4_4UMMA5MajorELSP_0EEESQ_NSN_INSO_7ScaleInELSR_0EEESS_EEEEEENS4_6LayoutINS5_IJSC_SC_SC_EEENS5_IJNSA_ILi0EEESX_SX_EEEEENS5_IJNS4_10UnderscoreES10_S10_EEEEENS4_18SM100_TMA_2SM_LOADENS4_14ComposedLayoutINS4_7SwizzleILi3ELi4ELi3EEENS4_18smem_ptr_flag_bitsILi8EEENSV_INS5_IJNSA_ILi8EEESF_EEENS5_IJSF_SC_EEEEEEEvNS4_8identityENS4_28SM100_TMA_2SM_LOAD_MULTICASTES1D_vS1E_EENS_8epilogue10collective18CollectiveEpilogueINS1H_23Sm100TmaWarpSpecializedILi2ELi2ELi32ELb0ELb0EEEJNS5_IJNSA_ILi64EEESF_SF_EEENS5_IJNSV_IS1M_SC_EENSV_INS5_IJNSA_ILi32EEENSA_ILi2EEEEEENS5_IJSC_S1M_EEEEEEEESH_SI_SH_SI_NS1H_6fusion15FusionCallbacksIS1L_NS1V_17LinearCombinationISH_fSH_fLNS_15FloatRoundStyleE2EEES1N_S1U_JEEENS4_5SM1004TMEM4LOAD26SM100_TMEM_LOAD_32dp32b32xENS4_13SM90_TMA_LOADENS14_INS15_ILi1ELi4ELi3EEES18_NSV_INS5_IJS19_S1P_EEENS5_IJS1P_SC_EEEEEEENS4_39AutoVectorizingCopyWithAssumedAlignmentILi128EEENS4_14SM90_TMA_STOREES2A_S2C_S2C_EEEvvEEEEvNT_6ParamsE,@"STO_CUDA_ENTRY STV_DEFAULT"
_ZN7cutlass13device_kernelINS_4gemm6kernel13GemmUniversalIN4cute5tupleIJiiiiEEENS1_10collective13CollectiveMmaINS1_35MainloopSm100TmaUmmaWarpSpecializedILi13ELi2ELi4ENS5_IJNS4_1CILi4EEENSA_ILi1EEESC_EEEEENS5_IJNSA_ILi128EEESF_SF_EEENS_12float_e5m2_tENS5_IJlSC_lEEESH_SI_NS4_8TiledMMAINS4_8MMA_AtomIJNS4_10MMA_TraitsINS4_25SM100_MMA_F8F6F4_2x1SM_SSEJSH_SH_fSF_SF_NS4_17integral_constantINS4_4UMMA5MajorELSP_0EEESQ_NSN_INSO_7ScaleInELSR_0EEESS_EEEEEENS4_6LayoutINS5_IJSC_SC_SC_EEENS5_IJNSA_ILi0EEESX_SX_EEEEENS5_IJNS4_10UnderscoreES10_S10_EEEEENS4_18SM100_TMA_2SM_LOADENS4_14ComposedLayoutINS4_7SwizzleILi3ELi4ELi3EEENS4_18smem_ptr_flag_bitsILi8EEENSV_INS5_IJNSA_ILi8EEESF_EEENS5_IJSF_SC_EEEEEEEvNS4_8identityENS4_28SM100_TMA_2SM_LOAD_MULTICASTES1D_vS1E_EENS_8epilogue10collective18CollectiveEpilogueINS1H_23Sm100TmaWarpSpecializedILi2ELi2ELi32ELb0ELb0EEEJNS5_IJNSA_ILi64EEESF_SF_EEENS5_IJNSV_IS1M_SC_EENSV_INS5_IJNSA_ILi32EEENSA_ILi2EEEEEENS5_IJSC_S1M_EEEEEEEESH_SI_SH_SI_NS1H_6fusion15FusionCallbacksIS1L_NS1V_17LinearCombinationISH_fSH_fLNS_15FloatRoundStyleE2EEES1N_S1U_JEEENS4_5SM1004TMEM4LOAD26SM100_TMEM_LOAD_32dp32b32xENS4_13SM90_TMA_LOADENS14_INS15_ILi1ELi4ELi3EEES18_NSV_INS5_IJS19_S1P_EEENS5_IJS1P_SC_EEEEEEENS4_39AutoVectorizingCopyWithAssumedAlignmentILi128EEENS4_14SM90_TMA_STOREES2A_S2C_S2C_EEEvvEEEEvNT_6ParamsE:
[----:B------:R-:W1:Y:S01]  /*0000*/  LDC R1, c[0x0][0x37c] ;  /* 0x0000df00ff017b82 */ /* 0x000e620000000800 */
[----:B------:R-:W2:Y:S01]  /*0010*/  S2R R97, SR_TID.X ;  /* 0x0000000000617919 */ /* 0x000ea20000002100 */
[----:B------:R-:W3:Y:S06]  /*0020*/  LDCU.64 UR8, c[0x0][0x890] ;  /* 0x00011200ff0877ac */ /* 0x000eec0008000a00 */
[----:B------:R-:W4:Y:S01]  /*0030*/  S2UR UR46, SR_CgaCtaId ;  /* 0x00000000002e79c3 */ /* 0x000f220000008800 */
[----:B------:R-:W-:Y:S02]  /*0040*/  PRMT R86, RZ, 0x7610, R86 ;  /* 0x00007610ff567816 */ /* 0x000fe40000000056 */
[----:B------:R-:W-:Y:S01]  /*0050*/  ELECT P1, URZ, PT ;  /* 0x0000000000ff782f */ /* 0x000fe20003820000 */
[----:B---3--:R-:W-:-:S04]  /*0060*/  UISETP.NE.U32.AND UP0, UPT, UR8, URZ, UPT ;  /* 0x000000ff0800728c */ /* 0x008fc8000bf05070 */
[----:B------:R-:W-:Y:S02]  /*0070*/  UISETP.NE.AND.EX UP0, UPT, UR9, URZ, UPT, UP0 ;  /* 0x000000ff0900728c */ /* 0x000fe4000bf05300 */
[----:B----4-:R-:W-:Y:S02]  /*0080*/  ULOP3.LUT UR45, UR46, 0x1, URZ, 0xc0, !UPT ;  /* 0x000000012e2d7892 */ /* 0x010fe4000f8ec0ff */
[----:B------:R-:W-:Y:S01]  /*0090*/  ULOP3.LUT UR48, UR46, 0x1, URZ, 0x3c, !UPT ;  /* 0x000000012e307892 */ /* 0x000fe2000f8e3cff */
[----:B--2---:R-:W-:-:S05]  /*00a0*/  SHF.R.U32.HI R87, RZ, 0x5, R97 ;  /* 0x00000005ff577819 */ /* 0x004fca0000011661 */
[----:B------:R-:W2:Y:S02]  /*00b0*/  SHFL.IDX PT, R0, R87, RZ, 0x1f ;  /* 0x00001fff57007589 */ /* 0x000ea400000e0000 */
[----:B--2---:R-:W-:Y:S01]  /*00c0*/  R2UR UR18, R0 ;  /* 0x00000000001272ca */ /* 0x004fe200000e0000 */
[----:B-1----:R-:W-:-:S14]  /*00d0*/  BRA.U UP0, `(.L_x_0) ;  /* 0x0000000100307547 */ /* 0x002fdc000b800000 */
[----:B------:R-:W1:Y:S02]  /*00e0*/  LDCU.64 UR4, c[0x0][0x888] ;  /* 0x00011100ff0477ac */ /* 0x000e640008000a00 */
[----:B-1----:R-:W-:-:S04]  /*00f0*/  UISETP.NE.U32.AND UP0, UPT, UR4, URZ, UPT ;  /* 0x000000ff0400728c */ /* 0x002fc8000bf05070 */
[----:B------:R-:W-:-:S09]  /*0100*/  UISETP.NE.AND.EX UP0, UPT, UR5, URZ, UPT, UP0 ;  /* 0x000000ff0500728c */ /* 0x000fd2000bf05300 */
[----:B------:R-:W-:Y:S05]  /*0110*/  BRA.U !UP0, `(.L_x_1) ;  /* 0x0000000108147547 */ /* 0x000fea000b800000 */
[----:B------:R-:W1:Y:S01]  /*0120*/  LDC.64 R2, c[0x0][0x888] ;  /* 0x00022200ff027b82 */ /* 0x000e620000000a00 */
[----:B------:R-:W1:Y:S02]  /*0130*/  LDCU.64 UR4, c[0x0][0x358] ;  /* 0x00006b00ff0477ac */ /* 0x000e640008000a00 */
[----:B-1----:R1:W5:Y:S01]  /*0140*/  LDG.E R41, desc[UR4][R2.64] ;  /* 0x0000000402297981 */ /* 0x002362000c1e1900 */
[----:B------:R-:W-:Y:S01]  /*0150*/  HFMA2 R86, -RZ, RZ, 0, 5.9604644775390625e-08 ;  /* 0x00000001ff567431 */ /* 0x000fe200000001ff */
[----:B------:R-:W-:Y:S05]  /*0160*/  BRA `(.L_x_0) ;  /* 0x00000000000c7947 */ /* 0x000fea0003800000 */
.L_x_1:
[----:B------:R-:W1:Y:S01]  /*0170*/  LDCU UR4, c[0x0][0x880] ;  /* 0x00011000ff0477ac */ /* 0x000e620008000800 */
[----:B------:R-:W-:Y:S01]  /*0180*/  HFMA2 R86, -RZ, RZ, 0, 5.9604644775390625e-08 ;  /* 0x00000001ff567431 */ /* 0x000fe200000001ff */
[----:B-1----:R-:W-:-:S07]  /*0190*/  MOV R41, UR4 ;  /* 0x0000000400297c02 */ /* 0x002fce0008000f00 */
.L_x_0:
[----:B------:R-:W2:Y:S02]  /*01a0*/  LDCU.64 UR4, c[0x0][0x8b0] ;  /* 0x00011600ff0477ac */ /* 0x000ea40008000a00 */
[----:B--2---:R-:W-:-:S04]  /*01b0*/  UISETP.NE.U32.AND UP0, UPT, UR4, URZ, UPT ;  /* 0x000000ff0400728c */ /* 0x004fc8000bf05070 */
[----:B------:R-:W-:-:S09]  /*01c0*/  UISETP.NE.AND.EX UP0, UPT, UR5, URZ, UPT, UP0 ;  /* 0x000000ff0500728c */ /* 0x000fd2000bf05300 */
[----:B------:R-:W-:Y:S05]  /*01d0*/  BRA.U UP0, `(.L_x_2) ;  /* 0x0000000100287547 */ /* 0x000fea000b800000 */
[----:B------:R-:W2:Y:S02]  /*01e0*/  LDCU.64 UR4, c[0x0][0x8a8] ;  /* 0x00011500ff0477ac */ /* 0x000ea40008000a00 */
[----:B--2---:R-:W-:-:S04]  /*01f0*/  UISETP.NE.U32.AND UP0, UPT, UR4, URZ, UPT ;  /* 0x000000ff0400728c */ /* 0x004fc8000bf05070 */
[----:B------:R-:W-:-:S09]  /*0200*/  UISETP.NE.AND.EX UP0, UPT, UR5, URZ, UPT, UP0 ;  /* 0x000000ff0500728c */ /* 0x000fd2000bf05300 */
[----:B------:R-:W-:Y:S05]  /*0210*/  BRA.U !UP0, `(.L_x_3) ;  /* 0x0000000108107547 */ /* 0x000fea000b800000 */
[----:B------:R-:W2:Y:S01]  /*0220*/  LDC.64 R38, c[0x0][0x8a8] ;  /* 0x00022a00ff267b82 */ /* 0x000ea20000000a00 */
[----:B------:R-:W2:Y:S02]  /*0230*/  LDCU.64 UR4, c[0x0][0x358] ;  /* 0x00006b00ff0477ac */ /* 0x000ea40008000a00 */
[----:B--2---:R2:W5:Y:S01]  /*0240*/  LDG.E R38, desc[UR4][R38.64] ;  /* 0x0000000426267981 */ /* 0x004562000c1e1900 */
[----:B------:R-:W-:Y:S05]  /*0250*/  BRA `(.L_x_2) ;  /* 0x0000000000087947 */ /* 0x000fea0003800000 */
.L_x_3:
[----:B------:R-:W2:Y:S02]  /*0260*/  LDCU UR4, c[0x0][0x8a0] ;  /* 0x00011400ff0477ac */ /* 0x000ea40008000800 */
[----:B--2---:R-:W-:Y:S02]  /*0270*/  MOV R38, UR4 ;  /* 0x0000000400267c02 */ /* 0x004fe40008000f00 */
.L_x_2:
[----:B------:R-:W-:Y:S01]  /*0280*/  IMAD.U32 R0, RZ, RZ, UR18 ;  /* 0x00000012ff007e24 */ /* 0x000fe2000f8e00ff */
[----:B------:R-:W-:Y:S04]  /*0290*/  BSSY.RECONVERGENT B0, `(.L_x_4) ;  /* 0x000000c000007945 */ /* 0x000fe80003800200 */
[C---:B------:R-:W-:Y:S02]  /*02a0*/  ISETP.NE.OR P2, PT, R0.reuse, 0x1, !P1 ;  /* 0x000000010000780c */ /* 0x040fe40004f45670 */
[----:B------:R-:W-:-:S11]  /*02b0*/  ISETP.NE.OR P0, PT, R0, 0x3, !P1 ;  /* 0x000000030000780c */ /* 0x000fd60004f05670 */
[----:B------:R-:W-:Y:S05]  /*02c0*/  @P2 BRA `(.L_x_5) ;  /* 0x0000000000202947 */ /* 0x000fea0003800000 */
[----:B------:R-:W3:Y:S02]  /*02d0*/  LDCU.64 UR4, c[0x0][0x348] ;  /* 0x00006900ff0477ac */ /* 0x000ee40008000a00 */
[----:B---3--:R-:W-:Y:S02]  /*02e0*/  UIADD3 UR6, UP1, UPT, UR4, 0x80, URZ ;  /* 0x0000008004067890 */ /* 0x008fe4000ff3e0ff */
[----:B------:R-:W-:Y:S02]  /*02f0*/  UIADD3 UR4, UP0, UPT, UR4, 0x180, URZ ;  /* 0x0000018004047890 */ /* 0x000fe4000ff1e0ff */
[----:B------:R-:W-:Y:S02]  /*0300*/  UIADD3.X UR7, UPT, UPT, URZ, UR5, URZ, UP1, !UPT ;  /* 0x00000005ff077290 */ /* 0x000fe40008ffe4ff */
[----:B------:R-:W-:-:S07]  /*0310*/  UIADD3.X UR5, UPT, UPT, URZ, UR5, URZ, UP0, !UPT ;  /* 0x00000005ff057290 */ /* 0x000fce00087fe4ff */
[----:B------:R3:W-:Y:S02]  /*0320*/  UTMACCTL.PF [UR6] ;  /* 0x00000000060079b9 */ /* 0x0007e40008040000 */
[----:B------:R3:W-:Y:S02]  /*0330*/  UTMACCTL.PF [UR4] ;  /* 0x00000000040079b9 */ /* 0x0007e40008040000 */
[----:B---3--:R-:W-:Y:S01]  /*0340*/  NOP ;  /* 0x0000000000007918 */ /* 0x008fe20000000000 */
.L_x_5:
[----:B------:R-:W-:Y:S05]  /*0350*/  BSYNC.RECONVERGENT B0 ;  /* 0x0000000000007941 */ /* 0x000fea0003800200 */
.L_x_4:
[----:B------:R-:W-:Y:S04]  /*0360*/  BSSY.RECONVERGENT B0, `(.L_x_6) ;  /* 0x000000a000007945 */ /* 0x000fe80003800200 */
        /* <DEDUP_REMOVED lines=9> */
.L_x_7:
[----:B------:R-:W-:Y:S05]  /*0400*/  BSYNC.RECONVERGENT B0 ;  /* 0x0000000000007941 */ /* 0x000fea0003800200 */
.L_x_6:
[----:B------:R-:W3:Y:S01]  /*0410*/  LDCU.64 UR4, c[0x0][0x888] ;  /* 0x00011100ff0477ac */ /* 0x000ee20008000a00 */
[----:B------:R-:W-:Y:S02]  /*0420*/  UISETP.EQ.U32.AND UP2, UPT, UR8, URZ, UPT ;  /* 0x000000ff0800728c */ /* 0x000fe4000bf42070 */
[----:B------:R-:W-:Y:S02]  /*0430*/  UPLOP3.LUT UP4, UPT, UPT, UPT, UPT, 0x80, 0x8 ;  /* 0x000000000008789c */ /* 0x000fe40003f8f070 */
[----:B---3--:R-:W-:-:S04]  /*0440*/  UISETP.NE.U32.AND UP0, UPT, UR4, URZ, UPT ;  /* 0x000000ff0400728c */ /* 0x008fc8000bf05070 */
[----:B------:R-:W-:-:S04]  /*0450*/  UISETP.NE.AND.EX UP1, UPT, UR5, URZ, UPT, UP0 ;  /* 0x000000ff0500728c */ /* 0x000fc8000bf25300 */
[----:B------:R-:W-:-:S04]  /*0460*/  UISETP.EQ.OR.EX UP3, UPT, UR9, URZ, !UP1, UP2 ;  /* 0x000000ff0900728c */ /* 0x000fc8000cf62720 */
[----:B------:R-:W-:-:S06]  /*0470*/  UP2UR UR4, UPR, URZ, 0x8 ;  /* 0x00000008ff047883 */ /* 0x000fcc0008000000 */
[----:B------:R-:W-:Y:S01]  /*0480*/  MOV R89, UR4 ;  /* 0x0000000400597c02 */ /* 0x000fe20008000f00 */
[----:B------:R-:W-:Y:S06]  /*0490*/  BRA.U !UP3, `(.L_x_8) ;  /* 0x000000010b207547 */ /* 0x000fec000b800000 */
[----:B------:R-:W-:Y:S01]  /*04a0*/  UISETP.NE.U32.AND UP2, UPT, UR8, URZ, UPT ;  /* 0x000000ff0800728c */ /* 0x000fe2000bf45070 */
[----:B-----5:R-:W-:Y:S01]  /*04b0*/  FSETP.NEU.AND P0, PT, R41, RZ, PT ;  /* 0x000000ff2900720b */ /* 0x020fe20003f0d000 */
[----:B------:R-:W-:Y:S02]  /*04c0*/  USEL UR4, URZ, 0xffffffff, UP1 ;  /* 0xffffffffff047887 */ /* 0x000fe40008800000 */
[----:B------:R-:W-:-:S10]  /*04d0*/  UISETP.NE.AND.EX UP2, UPT, UR9, URZ, UPT, UP2 ;  /* 0x000000ff0900728c */ /* 0x000fd4000bf45320 */
[----:B------:R-:W-:Y:S01]  /*04e0*/  VOTEU.ANY UP0, P0 ;  /* 0x0000000000ff7886 */ /* 0x000fe20000000100 */
[----:B------:R-:W-:-:S04]  /*04f0*/  @!UP2 USEL UR4, URZ, 0xffffffff, UP0 ;  /* 0xffffffffff04a887 */ /* 0x000fc80008000000 */
[----:B------:R-:W-:-:S04]  /*0500*/  ULOP3.LUT UR4, UR4, 0x1, URZ, 0xc0, !UPT ;  /* 0x0000000104047892 */ /* 0x000fc8000f8ec0ff */
[----:B------:R-:W-:-:S11]  /*0510*/  UISETP.NE.U32.AND UP4, UPT, UR4, 0x1, UPT ;  /* 0x000000010400788c */ /* 0x000fd6000bf85070 */
.L_x_8:
[----:B------:R-:W3:Y:S01]  /*0520*/  SHFL.IDX PT, R0, R87, RZ, 0x1f ;  /* 0x00001fff57007589 */ /* 0x000ee200000e0000 */
[----:B------:R-:W-:-:S04]  /*0530*/  UISETP.NE.AND UP0, UPT, UR18, 0x2, UPT ;  /* 0x000000021200788c */ /* 0x000fc8000bf05270 */
[----:B------:R-:W-:Y:S02]  /*0540*/  UISETP.EQ.AND UP2, UPT, UR45, URZ, !UP0 ;  /* 0x000000ff2d00728c */ /* 0x000fe4000c742270 */
[----:B------:R-:W-:-:S04]  /*0550*/  USEL UR43, URZ, 0x1, UP0 ;  /* 0x00000001ff2b7887 */ /* 0x000fc80008000000 */
[----:B------:R-:W-:Y:S02]  /*0560*/  PLOP3.LUT P3, PT, P1, PT, UP2, 0x80, 0x8 ;  /* 0x000000000008781c */ /* 0x000fe40000f6f028 */
[----:B---3--:R-:W-:-:S13]  /*0570*/  ISETP.NE.AND P0, PT, R0, RZ, PT ;  /* 0x000000ff0000720c */ /* 0x008fda0003f05270 */
[----:B------:R-:W-:Y:S05]  /*0580*/  @P0 BRA `(.L_x_9) ;  /* 0x0000000000a80947 */ /* 0x000fea0003800000 */
[----:B------:R-:W-:Y:S01]  /*0590*/  ELECT P0, URZ, PT ;  /* 0x0000000000ff782f */ /* 0x000fe20003800000 */
[----:B------:R-:W-:-:S12]  /*05a0*/  BSSY.RECONVERGENT B0, `(.L_x_9) ;  /* 0x0000028000007945 */ /* 0x000fd80003800200 */
[----:B------:R-:W-:Y:S05]  /*05b0*/  @!P0 BRA `(.L_x_10) ;  /* 0x0000000000988947 */ /* 0x000fea0003800000 */
[----:B------:R-:W-:Y:S01]  /*05c0*/  UMOV UR4, 0x400 ;  /* 0x0000040000047882 */ /* 0x000fe20000000000 */
[----:B------:R-:W-:Y:S01]  /*05d0*/  UMOV UR8, 0x1 ;  /* 0x0000000100087882 */ /* 0x000fe20000000000 */
[----:B------:R-:W-:Y:S01]  /*05e0*/  UMOV UR6, 0x2 ;  /* 0x0000000200067882 */ /* 0x000fe20000000000 */
[----:B------:R-:W-:Y:S02]  /*05f0*/  ULEA UR4, UR46, UR4, 0x18 ;  /* 0x000000042e047291 */ /* 0x000fe4000f8ec0ff */
[----:B------:R-:W-:-:S04]  /*0600*/  UIADD3 UR8, UPT, UPT, -UR8, 0x100000, URZ ;  /* 0x0010000008087890 */ /* 0x000fc8000fffe1ff */
[----:B------:R-:W-:Y:S02]  /*0610*/  USHF.L.U32 UR9, UR8, 0xb, URZ ;  /* 0x0000000b08097899 */ /* 0x000fe400080006ff */
[----:B------:R-:W-:Y:S02]  /*0620*/  USHF.L.U32 UR8, UR8, 0x1, URZ ;  /* 0x0000000108087899 */ /* 0x000fe400080006ff */
[----:B------:R-:W-:-:S04]  /*0630*/  UIADD3 UR6, UPT, UPT, -UR6, 0x100000, URZ ;  /* 0x0010000006067890 */ /* 0x000fc8000fffe1ff */
[----:B------:R-:W-:Y:S02]  /*0640*/  USHF.L.U32 UR7, UR6, 0xb, URZ ;  /* 0x0000000b06077899 */ /* 0x000fe400080006ff */
[----:B------:R-:W-:Y:S01]  /*0650*/  USHF.L.U32 UR6, UR6, 0x1, URZ ;  /* 0x0000000106067899 */ /* 0x000fe200080006ff */
[----:B------:R-:W3:Y:S03]  /*0660*/  FENCE.VIEW.ASYNC.S ;  /* 0x00000000000073c6 */ /* 0x000ee60000000000 */
[----:B---3--:R3:W4:Y:S08]  /*0670*/  SYNCS.EXCH.64 URZ, [UR4], UR8 ;  /* 0x0000000804ff75b2 */ /* 0x0087300008000100 */
[----:B------:R3:W1:Y:S01]  /*0680*/  SYNCS.EXCH.64 URZ, [UR4+0x68], UR6 ;  /* 0x0000680604ff75b2 */ /* 0x0006620008000100 */
        /* <DEDUP_REMOVED lines=23> */
[----:B------:R3:W1:Y:S02]  /*0800*/  SYNCS.EXCH.64 URZ, [UR4+0xc8], UR6 ;  /* 0x0000c80604ff75b2 */ /* 0x0006640008000100 */
[----:B---34-:R-:W-:Y:S01]  /*0810*/  NOP ;  /* 0x0000000000007918 */ /* 0x018fe20000000000 */
.L_x_10:
[----:B------:R-:W-:Y:S05]  /*0820*/  BSYNC.RECONVERGENT B0 ;  /* 0x0000000000007941 */ /* 0x000fea0003800200 */
.L_x_9:
[----:B------:R-:W3:Y:S01]  /*0830*/  SHFL.IDX PT, R0, R87, RZ, 0x1f ;  /* 0x00001fff57007589 */ /* 0x000ee200000e0000 */
[----:B------:R-:W-:Y:S01]  /*0840*/  NOP ;  /* 0x0000000000007918 */ /* 0x000fe20000000000 */
[----:B---3--:R-:W-:-:S13]  /*0850*/  ISETP.NE.AND P0, PT, R0, 0x1, PT ;  /* 0x000000010000780c */ /* 0x008fda0003f05270 */
[----:B------:R-:W-:Y:S05]  /*0860*/  @P0 BRA `(.L_x_11) ;  /* 0x0000000000440947 */ /* 0x000fea0003800000 */
        /* <DEDUP_REMOVED lines=10> */
[----:B------:R-:W-:Y:S01]  /*0910*/  ELECT P0, URZ, PT ;  /* 0x0000000000ff782f */ /* 0x000fe20003800000 */
[----:B------:R-:W3:Y:S02]  /*0920*/  FENCE.VIEW.ASYNC.S ;  /* 0x00000000000073c6 */ /* 0x000ee40000000000 */
[----:B---3--:R3:W4:Y:S08]  /*0930*/  SYNCS.EXCH.64 URZ, [UR4+0xd0], UR8 ;  /* 0x0000d00804ff75b2 */ /* 0x0087300008000100 */
[----:B------:R3:W1:Y:S01]  /*0940*/  SYNCS.EXCH.64 URZ, [UR4+0xe0], UR6 ;  /* 0x0000e00604ff75b2 */ /* 0x0006620008000100 */
[----:B------:R3:W1:Y:S01]  /*0950*/  SYNCS.EXCH.64 URZ, [UR4+0xd8], UR8 ;  /* 0x0000d80804ff75b2 */ /* 0x0006620008000100 */
[----:B------:R3:W1:Y:S01]  /*0960*/  SYNCS.EXCH.64 URZ, [UR4+0xe8], UR6 ;  /* 0x0000e80604ff75b2 */ /* 0x0006620008000100 */
[----:B------:R-:W-:Y:S01]  /*0970*/  NOP ;  /* 0x0000000000007918 */ /* 0x000fe20000000000 */
.L_x_11:
[----:B------:R-:W2:Y:S01]  /*0980*/  SHFL.IDX PT, R0, R87, RZ, 0x1f ;  /* 0x00001fff57007589 */ /* 0x000ea200000e0000 */
[----:B------:R-:W-:Y:S01]  /*0990*/  NOP ;  /* 0x0000000000007918 */ /* 0x000fe20000000000 */
[----:B--2---:R-:W-:-:S13]  /*09a0*/  ISETP.NE.AND P0, PT, R0, 0x3, PT ;  /* 0x000000030000780c */ /* 0x004fda0003f05270 */
[----:B------:R-:W-:Y:S05]  /*09b0*/  @P0 BRA `(.L_x_12) ;  /* 0x00000000002c0947 */ /* 0x000fea0003800000 */
[----:B---3--:R-:W-:Y:S01]  /*09c0*/  UMOV UR6, 0x400 ;  /* 0x0000040000067882 */ /* 0x008fe20000000000 */
[----:B------:R-:W-:Y:S01]  /*09d0*/  UMOV UR4, 0x20 ;  /* 0x0000002000047882 */ /* 0x000fe20000000000 */
[----:B------:R-:W-:Y:S02]  /*09e0*/  ULEA UR6, UR46, UR6, 0x18 ;  /* 0x000000062e067291 */ /* 0x000fe4000f8ec0ff */
[----:B------:R-:W-:-:S04]  /*09f0*/  UIADD3 UR4, UPT, UPT, -UR4, 0x100000, URZ ;  /* 0x0010000004047890 */ /* 0x000fc8000fffe1ff */
[----:B------:R-:W-:Y:S02]  /*0a00*/  USHF.L.U32 UR5, UR4, 0xb, URZ ;  /* 0x0000000b04057899 */ /* 0x000fe400080006ff */
[----:B------:R-:W-:Y:S01]  /*0a10*/  USHF.L.U32 UR4, UR4, 0x1, URZ ;  /* 0x0000000104047899 */ /* 0x000fe200080006ff */
[----:B------:R-:W-:Y:S01]  /*0a20*/  ELECT P0, URZ, PT ;  /* 0x0000000000ff782f */ /* 0x000fe20003800000 */
[----:B------:R-:W2:Y:S10]  /*0a30*/  FENCE.VIEW.ASYNC.S ;  /* 0x00000000000073c6 */ /* 0x000eb40000000000 */
[----:B--2---:R2:W3:Y:S01]  /*0a40*/  SYNCS.EXCH.64 URZ, [UR6+0xf0], UR4 ;  /* 0x0000f00406ff75b2 */ /* 0x0044e20008000100 */
[----:B------:R2:W1:Y:S01]  /*0a50*/  SYNCS.EXCH.64 URZ, [UR6+0xf8], UR4 ;  /* 0x0000f80406ff75b2 */ /* 0x0004620008000100 */
[----:B------:R-:W-:Y:S01]  /*0a60*/  NOP ;  /* 0x0000000000007918 */ /* 0x000fe20000000000 */
.L_x_12:
[----:B------:R-:W4:Y:S01]  /*0a70*/  SHFL.IDX PT, R0, R87, RZ, 0x1f ;  /* 0x00001fff57007589 */ /* 0x000f2200000e0000 */
[----:B------:R-:W-:Y:S01]  /*0a80*/  NOP ;  /* 0x0000000000007918 */ /* 0x000fe20000000000 */
[----:B----4-:R-:W-:-:S13]  /*0a90*/  ISETP.NE.AND P0, PT, R0, 0x4, PT ;  /* 0x000000040000780c */ /* 0x010fda0003f05270 */
[----:B------:R-:W-:Y:S05]  /*0aa0*/  @P0 BRA `(.L_x_13) ;  /* 0x0000000000480947 */ /* 0x000fea0003800000 */
[----:B--23--:R-:W-:Y:S01]  /*0ab0*/  UMOV UR4, 0x3a0 ;  /* 0x000003a000047882 */ /* 0x00cfe20000000000 */
[----:B------:R-:W-:Y:S01]  /*0ac0*/  UMOV UR6, 0x400 ;  /* 0x0000040000067882 */ /* 0x000fe20000000000 */
[----:B------:R-:W-:Y:S01]  /*0ad0*/  USEL UR4, UR4, 0x320, UP4 ;  /* 0x0000032004047887 */ /* 0x000fe2000a000000 */
        /* <DEDUP_REMOVED lines=9> */
[----:B------:R-:W2:Y:S02]  /*0b70*/  FENCE.VIEW.ASYNC.S ;  /* 0x00000000000073c6 */ /* 0x000ea40000000000 */
[----:B--2---:R4:W2:Y:S08]  /*0b80*/  SYNCS.EXCH.64 URZ, [UR6+0x100], UR8 ;  /* 0x0001000806ff75b2 */ /* 0x0048b00008000100 */
[----:B------:R4:W3:Y:S01]  /*0b90*/  SYNCS.EXCH.64 URZ, [UR6+0x110], UR4 ;  /* 0x0001100406ff75b2 */ /* 0x0008e20008000100 */
[----:B------:R4:W1:Y:S01]  /*0ba0*/  SYNCS.EXCH.64 URZ, [UR6+0x108], UR8 ;  /* 0x0001080806ff75b2 */ /* 0x0008620008000100 */
[----:B------:R4:W1:Y:S02]  /*0bb0*/  SYNCS.EXCH.64 URZ, [UR6+0x118], UR4 ;  /* 0x0001180406ff75b2 */ /* 0x0008640008000100 */
[----:B----4-:R-:W-:Y:S01]  /*0bc0*/  NOP ;  /* 0x0000000000007918 */ /* 0x010fe20000000000 */
.L_x_13:
[----:B------:R-:W4:Y:S01]  /*0bd0*/  SHFL.IDX PT, R0, R87, RZ, 0x1f ;  /* 0x00001fff57007589 */ /* 0x000f2200000e0000 */
[----:B------:R-:W-:Y:S01]  /*0be0*/  NOP ;  /* 0x0000000000007918 */ /* 0x000fe20000000000 */
[----:B----4-:R-:W-:-:S13]  /*0bf0*/  ISETP.NE.AND P0, PT, R0, 0x5, PT ;  /* 0x000000050000780c */ /* 0x010fda0003f05270 */
[----:B------:R-:W-:Y:S05]  /*0c00*/  @P0 BRA `(.L_x_14) ;  /* 0x0000000000540947 */ /* 0x000fea0003800000 */
[----:B--23--:R-:W-:Y:S01]  /*0c10*/  UMOV UR4, 0x400 ;  /* 0x0000040000047882 */ /* 0x00cfe20000000000 */
        /* <DEDUP_REMOVED lines=14> */
[----:B------:R4:W1:Y:S01]  /*0d00*/  SYNCS.EXCH.64 URZ, [UR4+0x148], UR8 ;  /* 0x0001480804ff75b2 */ /* 0x0008620008000100 */
[----:B------:R4:W1:Y:S01]  /*0d10*/  SYNCS.EXCH.64 URZ, [UR4+0x130], UR6 ;  /* 0x0001300604ff75b2 */ /* 0x0008620008000100 */
[----:B------:R4:W1:Y:S01]  /*0d20*/  SYNCS.EXCH.64 URZ, [UR4+0x150], UR8 ;  /* 0x0001500804ff75b2 */ /* 0x0008620008000100 */
[----:B------:R4:W1:Y:S01]  /*0d30*/  SYNCS.EXCH.64 URZ, [UR4+0x138], UR6 ;  /* 0x0001380604ff75b2 */ /* 0x0008620008000100 */
[----:B------:R4:W1:Y:S02]  /*0d40*/  SYNCS.EXCH.64 URZ, [UR4+0x158], UR8 ;  /* 0x0001580804ff75b2 */ /* 0x0008640008000100 */
[----:B----4-:R-:W-:Y:S01]  /*0d50*/  NOP ;  /* 0x0000000000007918 */ /* 0x010fe20000000000 */
.L_x_14:
[----:B------:R-:W4:Y:S01]  /*0d60*/  SHFL.IDX PT, R0, R87, RZ, 0x1f ;  /* 0x00001fff57007589 */ /* 0x000f2200000e0000 */
[----:B------:R-:W-:Y:S01]  /*0d70*/  ISETP.NE.OR P1, PT, RZ, UR18, !P1 ;  /* 0x00000012ff007c0c */ /* 0x000fe2000cf25670 */
[----:B------:R-:W-:Y:S01]  /*0d80*/  NOP ;  /* 0x0000000000007918 */ /* 0x000fe20000000000 */
[----:B----4-:R-:W-:-:S13]  /*0d90*/  ISETP.NE.AND P0, PT, R0, 0x3, PT ;  /* 0x000000030000780c */ /* 0x010fda0003f05270 */
[----:B------:R-:W-:Y:S05]  /*0da0*/  @P0 BRA `(.L_x_15) ;  /* 0x0000000000340947 */ /* 0x000fea0003800000 */
[----:B--23--:R-:W-:Y:S01]  /*0db0*/  UMOV UR4, 0x400 ;  /* 0x0000040000047882 */ /* 0x00cfe20000000000 */
[----:B------:R-:W-:Y:S01]  /*0dc0*/  UMOV UR6, 0x20 ;  /* 0x0000002000067882 */ /* 0x000fe20000000000 */
[----:B------:R-:W-:Y:S02]  /*0dd0*/  ULEA UR4, UR46, UR4, 0x18 ;  /* 0x000000042e047291 */ /* 0x000fe4000f8ec0ff */
[----:B------:R-:W-:-:S04]  /*0de0*/  UIADD3 UR6, UPT, UPT, -UR6, 0x100000, URZ ;  /* 0x0010000006067890 */ /* 0x000fc8000fffe1ff */
[----:B------:R-:W-:Y:S02]  /*0df0*/  USHF.L.U32 UR7, UR6, 0xb, URZ ;  /* 0x0000000b06077899 */ /* 0x000fe400080006ff */
[----:B------:R-:W-:Y:S01]  /*0e00*/  USHF.L.U32 UR6, UR6, 0x1, URZ ;  /* 0x0000000106067899 */ /* 0x000fe200080006ff */
[----:B------:R-:W-:Y:S01]  /*0e10*/  ELECT P0, URZ, PT ;  /* 0x0000000000ff782f */ /* 0x000fe20003800000 */
[----:B------:R-:W2:Y:S10]  /*0e20*/  FENCE.VIEW.ASYNC.S ;  /* 0x00000000000073c6 */ /* 0x000eb40000000000 */
[----:B--2---:R4:W2:Y:S01]  /*0e30*/  SYNCS.EXCH.64 URZ, [UR4+0x160], UR6 ;  /* 0x0001600604ff75b2 */ /* 0x0048a20008000100 */
[----:B------:R4:W3:Y:S01]  /*0e40*/  SYNCS.EXCH.64 URZ, [UR4+0x170], UR6 ;  /* 0x0001700604ff75b2 */ /* 0x0008e20008000100 */
[----:B------:R4:W1:Y:S01]  /*0e50*/  SYNCS.EXCH.64 URZ, [UR4+0x168], UR6 ;  /* 0x0001680604ff75b2 */ /* 0x0008620008000100 */
[----:B------:R4:W1:Y:S02]  /*0e60*/  SYNCS.EXCH.64 URZ, [UR4+0x178], UR6 ;  /* 0x0001780604ff75b2 */ /* 0x0008640008000100 */
[----:B----4-:R-:W-:Y:S01]  /*0e70*/  NOP ;  /* 0x0000000000007918 */ /* 0x010fe20000000000 */
.L_x_15:
[----:B------:R-:W-:Y:S01]  /*0e80*/  VOTEU.ALL UP0, P1 ;  /* 0x0000000000ff7886 */ /* 0x000fe20000800000 */
[----:B--23--:R-:W-:Y:S01]  /*0e90*/  UMOV UR4, 0x20 ;  /* 0x0000002000047882 */ /* 0x00cfe20000000000 */
[----:B------:R-:W2:Y:S01]  /*0ea0*/  LDCU UR7, c[0x0][0x36c] ;  /* 0x00006d80ff0777ac */ /* 0x000ea20008000800 */
[----:B------:R-:W-:Y:S01]  /*0eb0*/  NOP ;  /* 0x0000000000007918 */ /* 0x000fe20000000000 */
[----:B------:R-:W-:Y:S01]  /*0ec0*/  LOP3.LUT R0, R97, 0x1f, RZ, 0xc0, !PT ;  /* 0x0000001f61007812 */ /* 0x000fe200078ec0ff */
[----:B------:R-:W-:Y:S01]  /*0ed0*/  @!UP0 UMOV UR6, 0x400 ;  /* 0x0000040000068882 */ /* 0x000fe20000000000 */
[----:B------:R-:W-:-:S04]  /*0ee0*/  @!UP0 UIADD3 UR4, UPT, UPT, -UR4, 0x100000, URZ ;  /* 0x0010000004048890 */ /* 0x000fc8000fffe1ff */
[----:B------:R-:W-:Y:S02]  /*0ef0*/  @!UP0 USHF.L.U32 UR5, UR4, 0xb, URZ ;  /* 0x0000000b04058899 */ /* 0x000fe400080006ff */
[----:B------:R-:W-:Y:S02]  /*0f00*/  @!UP0 USHF.L.U32 UR4, UR4, 0x1, URZ ;  /* 0x0000000104048899 */ /* 0x000fe400080006ff */
[----:B------:R-:W-:Y:S01]  /*0f10*/  @!UP0 ULEA UR6, UR46, UR6, 0x18 ;  /* 0x000000062e068291 */ /* 0x000fe2000f8ec0ff */
[----:B------:R-:W-:Y:S01]  /*0f20*/  VOTEU.ALL UP0, P1 ;  /* 0x0000000000ff7886 */ /* 0x000fe20000800000 */
[----:B------:R-:W-:Y:S02]  /*0f30*/  UISETP.NE.AND UP5, UPT, UR18, URZ, UPT ;  /* 0x000000ff1200728c */ /* 0x000fe4000bfa5270 */
[----:B--2---:R-:W-:Y:S01]  /*0f40*/  UISETP.EQ.U32.AND UP6, UPT, UR7, 0x1, UPT ;  /* 0x000000010700788c */ /* 0x004fe2000bfc2070 */
[----:B------:R-:W2:Y:S07]  /*0f50*/  FENCE.VIEW.ASYNC.S ;  /* 0x00000000000073c6 */ /* 0x000eae0000000000 */
[----:B--2---:R2:W3:Y:S01]  /*0f60*/  @!UP0 SYNCS.EXCH.64 URZ, [UR6+0x180], UR4 ;  /* 0x0001800406ff85b2 */ /* 0x0044e20008000100 */
[----:B------:R-:W-:Y:S05]  /*0f70*/  BRA.U !UP6, `(.L_x_16) ;  /* 0x000000010e087547 */ /* 0x000fea000b800000 */
[----:B-1-3--:R-:W-:Y:S01]  /*0f80*/  UCGABAR_ARV ;  /* 0x00000000000079c7 */ /* 0x00afe20008000000 */
[----:B------:R-:W-:Y:S05]  /*0f90*/  BRA `(.L_x_17) ;  /* 0x0000000000047947 */ /* 0x000fea0003800000 */
.L_x_16:
[----:B-1-3--:R-:W-:Y:S01]  /*0fa0*/  NOP ;  /* 0x0000000000007918 */ /* 0x00afe20000000000 */
.L_x_17:
[----:B------:R-:W1:Y:S01]  /*0fb0*/  S2UR UR30, SR_CTAID.X ;  /* 0x00000000001e79c3 */ /* 0x000e620000002500 */
[----:B------:R-:W-:-:S05]  /*0fc0*/  CS2R.32 R88, SR_CgaSize ;  /* 0x0000000000587805 */ /* 0x000fca0000008a00 */
[----:B------:R-:W-:-:S05]  /*0fd0*/  IMAD R88, R88, -0xa0, RZ ;  /* 0xffffff6058587824 */ /* 0x000fca00078e02ff */
[----:B--2---:R-:W-:-:S14]  /*0fe0*/  R2UR UR5, R88 ;  /* 0x00000000580572ca */ /* 0x004fdc00000e0000 */
[----:B------:R-:W2:Y:S01]  /*0ff0*/  LDCU UR5, c[0x0][UR5+0x2b0] ;  /* 0x00005600050577ac */ /* 0x000ea20008000800 */
[----:B------:R-:W-:-:S05]  /*1000*/  CS2R.32 R88, SR_CgaSize ;  /* 0x0000000000587805 */ /* 0x000fca0000008a00 */
[----:B------:R-:W-:-:S05]  /*1010*/  IMAD R88, R88, -0xa0, RZ ;  /* 0xffffff6058587824 */ /* 0x000fca00078e02ff */
[----:B------:R-:W-:-:S14]  /*1020*/  R2UR UR4, R88 ;  /* 0x00000000580472ca */ /* 0x000fdc00000e0000 */
[----:B------:R-:W3:Y:S01]  /*1030*/  LDCU UR4, c[0x0][UR4+0x2b4] ;  /* 0x00005680040477ac */ /* 0x000ee20008000800 */
[----:B------:R-:W4:Y:S01]  /*1040*/  S2UR UR31, SR_CTAID.Y ;  /* 0x00000000001f79c3 */ /* 0x000f220000002600 */
[----:B------:R-:W-:-:S05]  /*1050*/  CS2R.32 R88, SR_CgaSize ;  /* 0x0000000000587805 */ /* 0x000fca0000008a00 */
[----:B------:R-:W-:-:S05]  /*1060*/  IMAD R88, R88, -0xa0, RZ ;  /* 0xffffff6058587824 */ /* 0x000fca00078e02ff */
[----:B------:R-:W-:-:S14]  /*1070*/  R2UR UR7, R88 ;  /* 0x00000000580772ca */ /* 0x000fdc00000e0000 */
[----:B------:R-:W3:Y:S01]  /*1080*/  LDCU UR7, c[0x0][UR7+0x2a4] ;  /* 0x00005480070777ac */ /* 0x000ee20008000800 */
[----:B------:R-:W-:-:S05]  /*1090*/  CS2R.32 R88, SR_CgaSize ;  /* 0x0000000000587805 */ /* 0x000fca0000008a00 */
[----:B------:R-:W-:-:S05]  /*10a0*/  IMAD R88, R88, -0xa0, RZ ;  /* 0xffffff6058587824 */ /* 0x000fca00078e02ff */
[----:B------:R-:W-:-:S14]  /*10b0*/  R2UR UR63, R88 ;  /* 0x00000000583f72ca */ /* 0x000fdc00000e0000 */
[----:B------:R-:W3:Y:S01]  /*10c0*/  LDCU UR63, c[0x0][UR63+0x2a0] ;  /* 0x000054003f3f77ac */ /* 0x000ee20008000800 */
[----:B------:R-:W-:Y:S01]  /*10d0*/  UISETP.GT.U32.AND UP0, UPT, UR45, 0xffff, UPT ;  /* 0x0000ffff2d00788c */ /* 0x000fe2000bf04070 */
[----:B------:R-:W3:Y:S01]  /*10e0*/  LDCU UR19, c[0x0][0xb24] ;  /* 0x00016480ff1377ac */ /* 0x000ee20008000800 */
[----:B------:R-:W3:Y:S01]  /*10f0*/  LDCU UR42, c[0x0][0xb24] ;  /* 0x00016480ff2a77ac */ /* 0x000ee20008000800 */
[----:B-1----:R-:W-:Y:S01]  /*1100*/  I2FP.F32.U32 R3, UR30 ;  /* 0x0000001e00037c45 */ /* 0x002fe20008201000 */
[----:B------:R-:W1:Y:S04]  /*1110*/  LDCU UR24, c[0x0][0xb30] ;  /* 0x00016600ff1877ac */ /* 0x000e680008000800 */
[----:B--2---:R-:W-:Y:S01]  /*1120*/  FMUL R3, R3, UR5 ;  /* 0x0000000503037c20 */ /* 0x004fe20008400000 */
[----:B------:R-:W-:Y:S01]  /*1130*/  USHF.L.U32 UR23, UR46, 0xb, URZ ;  /* 0x0000000b2e177899 */ /* 0x000fe200080006ff */
[----:B----4-:R-:W-:Y:S01]  /*1140*/  I2FP.F32.U32 R2, UR31 ;  /* 0x0000001f00027c45 */ /* 0x010fe20008201000 */
[----:B------:R-:W-:-:S03]  /*1150*/  USHF.L.U32 UR47, UR30, 0x6, URZ ;  /* 0x000000061e2f7899 */ /* 0x000fc600080006ff */
[----:B------:R-:W2:Y:S01]  /*1160*/  F2I.U32.TRUNC.NTZ R3, R3 ;  /* 0x0000000300037305 */ /* 0x000ea2000020f000 */
[----:B------:R-:W-:Y:S01]  /*1170*/  USEL UR22, UR45, 0xffff, !UP0 ;  /* 0x0000ffff2d167887 */ /* 0x000fe2000c000000 */
[----:B---3--:R-:W-:-:S06]  /*1180*/  FMUL R2, R2, UR4 ;  /* 0x0000000402027c20 */ /* 0x008fcc0008400000 */
[----:B------:R-:W3:Y:S01]  /*1190*/  F2I.U32.TRUNC.NTZ R2, R2 ;  /* 0x0000000200027305 */ /* 0x000ee2000020f000 */
[----:B--2---:R-:W-:Y:S02]  /*11a0*/  R2UR UR4, R3 ;  /* 0x00000000030472ca */ /* 0x004fe400000e0000 */
[----:B------:R-:W-:Y:S02]  /*11b0*/  PRMT R3, RZ, 0x7610, R3 ;  /* 0x00007610ff037816 */ /* 0x000fe40000000003 */
[----:B---3--:R-:W-:Y:S02]  /*11c0*/  R2UR UR6, R2 ;  /* 0x00000000020672ca */ /* 0x008fe400000e0000 */
[----:B------:R-:W-:-:S07]  /*11d0*/  PRMT R2, RZ, 0x7610, R2 ;  /* 0x00007610ff027816 */ /* 0x000fce0000000002 */
[----:B------:R-:W-:-:S04]  /*11e0*/  UIADD3 UR5, UPT, UPT, -UR4, URZ, URZ ;  /* 0x000000ff04057290 */ /* 0x000fc8000fffe1ff */
[----:B------:R-:W-:Y:S02]  /*11f0*/  UIMAD UR63, UR63, UR5, UR30 ;  /* 0x000000053f3f72a4 */ /* 0x000fe4000f8e021e */
[----:B------:R-:W-:-:S04]  /*1200*/  UIADD3 UR4, UPT, UPT, -UR6, URZ, URZ ;  /* 0x000000ff06047290 */ /* 0x000fc8000fffe1ff */
[----:B------:R-:W-:-:S06]  /*1210*/  UIMAD UR4, UR7, UR4, UR31 ;  /* 0x00000004070472a4 */ /* 0x000fcc000f8e021f */
[----:B------:R-:W-:Y:S01]  /*1220*/  IMAD.U32 R88, RZ, RZ, UR4 ;  /* 0x00000004ff587e24 */ /* 0x000fe2000f8e00ff */
[----:B-1----:R-:W-:Y:S06]  /*1230*/  BRA.U UP5, `(.L_x_18) ;  /* 0x0000000105407547 */ /* 0x002fec000b800000 */
[----:B------:R-:W-:Y:S01]  /*1240*/  R2UR UR4, R88 ;  /* 0x00000000580472ca */ /* 0x000fe200000e0000 */
[----:B------:R-:W-:-:S12]  /*1250*/  ULOP3.LUT UR7, UR63, 0xfffffffe, URZ, 0xc0, !UPT ;  /* 0xfffffffe3f077892 */ /* 0x000fd8000f8ec0ff */
[----:B------:R-:W-:Y:S02]  /*1260*/  UISETP.NE.AND UP0, UPT, UR4, URZ, UPT ;  /* 0x000000ff0400728c */ /* 0x000fe4000bf05270 */
[----:B------:R-:W-:Y:S02]  /*1270*/  ULOP3.LUT UR4, UR63, 0x2, URZ, 0x3c, !UPT ;  /* 0x000000023f047892 */ /* 0x000fe4000f8e3cff */
[----:B------:R-:W-:Y:S02]  /*1280*/  UISETP.GT.U32.AND UP2, UPT, UR63, 0x1, UP0 ;  /* 0x000000013f00788c */ /* 0x000fe40008744070 */
[----:B------:R-:W-:Y:S02]  /*1290*/  UISETP.GT.U32.AND UP0, UPT, UR4, 0x1, UP0 ;  /* 0x000000010400788c */ /* 0x000fe40008704070 */
[----:B------:R-:W-:Y:S02]  /*12a0*/  USEL UR5, URZ, 0x2, UP2 ;  /* 0x00000002ff057887 */ /* 0x000fe40009000000 */
[----:B------:R-:W-:-:S02]  /*12b0*/  USEL UR6, URZ, 0x1, UP2 ;  /* 0x00000001ff067887 */ /* 0x000fc40009000000 */
[----:B------:R-:W-:Y:S02]  /*12c0*/  USEL UR4, URZ, 0x4, UP0 ;  /* 0x00000004ff047887 */ /* 0x000fe40008000000 */
[----:B------:R-:W-:Y:S02]  /*12d0*/  USEL UR8, URZ, 0x8, UP0 ;  /* 0x00000008ff087887 */ /* 0x000fe40008000000 */
[----:B------:R-:W-:-:S03]  /*12e0*/  UIADD3 UR4, UPT, UPT, UR4, UR5, UR6 ;  /* 0x0000000504047290 */ /* 0x000fc6000fffe006 */
[----:B------:R-:W-:Y:S01]  /*12f0*/  UMOV UR5, 0x3 ;  /* 0x0000000300057882 */ /* 0x000fe20000000000 */
[----:B------:R-:W-:Y:S02]  /*1300*/  UIADD3 UR4, UPT, UPT, UR4, UR8, URZ ;  /* 0x0000000804047290 */ /* 0x000fe4000fffe0ff */
[----:B------:R-:W-:-:S04]  /*1310*/  USHF.L.U32 UR5, UR5, UR7, URZ ;  /* 0x0000000705057299 */ /* 0x000fc800080006ff */
[----:B------:R-:W-:Y:S02]  /*1320*/  MOV R3, UR4 ;  /* 0x0000000400037c02 */ /* 0x000fe40008000f00 */
[----:B------:R-:W-:-:S07]  /*1330*/  IMAD.U32 R2, RZ, RZ, UR5 ;  /* 0x00000005ff027e24 */ /* 0x000fce000f8e00ff */
.L_x_18:
[----:B------:R-:W1:Y:S01]  /*1340*/  S2UR UR36, SR_CTAID.Z ;  /* 0x00000000002479c3 */ /* 0x000e620000002700 */
[----:B------:R-:W-:Y:S01]  /*1350*/  UISETP.GE.AND UP0, UPT, UR19, 0x1, UPT ;  /* 0x000000011300788c */ /* 0x000fe2000bf06270 */
[----:B------:R-:W-:-:S08]  /*1360*/  UMOV UR25, 0x5 ;  /* 0x0000000500197882 */ /* 0x000fd00000000000 */
[----:B------:R-:W-:Y:S05]  /*1370*/  BRA.U !UP0, `(.L_x_19) ;  /* 0x0000000108d07547 */ /* 0x000fea000b800000 */
[----:B------:R-:W2:Y:S01]  /*1380*/  LDCU.128 UR12, c[0x0][0xb10] ;  /* 0x00016200ff0c77ac */ /* 0x000ea20008000c00 */
[----:B------:R-:W3:Y:S01]  /*1390*/  LDCU UR6, c[0x0][0x370] ;  /* 0x00006e00ff0677ac */ /* 0x000ee20008000800 */
[----:B------:R-:W4:Y:S01]  /*13a0*/  LDCU UR7, c[0x0][0x374] ;  /* 0x00006e80ff0777ac */ /* 0x000f220008000800 */
[----:B------:R-:W1:Y:S01]  /*13b0*/  LDCU UR20, c[0x0][0xb0c] ;  /* 0x00016180ff1477ac */ /* 0x000e620008000800 */
[----:B------:R-:W1:Y:S01]  /*13c0*/  LDCU UR21, c[0x0][0xb20] ;  /* 0x00016400ff1577ac */ /* 0x000e620008000800 */
[----:B------:R-:W1:Y:S01]  /*13d0*/  LDCU.64 UR8, c[0x0][0xb28] ;  /* 0x00016500ff0877ac */ /* 0x000e620008000a00 */
[----:B--2---:R-:W-:Y:S02]  /*13e0*/  UISETP.NE.AND UP3, UPT, UR14, 0x1, UPT ;  /* 0x000000010e00788c */ /* 0x004fe4000bf65270 */
[----:B----4-:R-:W-:Y:S02]  /*13f0*/  UIMAD.WIDE.U32 UR10, UR7, UR15, URZ ;  /* 0x0000000f070a72a5 */ /* 0x010fe4000f8e00ff */
[----:B---3--:R-:W-:-:S02]  /*1400*/  UIMAD.WIDE.U32 UR16, UR6, UR12, URZ ;  /* 0x0000000c061072a5 */ /* 0x008fc4000f8e00ff */
[----:B-1----:R-:W-:Y:S02]  /*1410*/  UISETP.NE.AND UP0, UPT, UR20, 0x1, UPT ;  /* 0x000000011400788c */ /* 0x002fe4000bf05270 */
[----:B------:R-:W-:Y:S01]  /*1420*/  UIMAD.WIDE.U32 UR4, UR30, UR12, URZ ;  /* 0x0000000c1e0472a5 */ /* 0x000fe2000f8e00ff */
[----:B------:R-:W-:Y:S02]  /*1430*/  UMOV UR10, UR11 ;  /* 0x0000000b000a7c82 */ /* 0x000fe40008000000 */
[----:B------:R-:W-:Y:S01]  /*1440*/  UMOV UR16, UR17 ;  /* 0x0000001100107c82 */ /* 0x000fe20008000000 */
[----:B------:R-:W-:Y:S02]  /*1450*/  @UP3 USHF.R.U32.HI UR7, URZ, UR21, UR10 ;  /* 0x00000015ff073299 */ /* 0x000fe4000801160a */
[----:B------:R-:W-:Y:S02]  /*1460*/  UISETP.NE.AND UP2, UPT, UR19, 0x1, UPT ;  /* 0x000000011300788c */ /* 0x000fe4000bf45270 */
[----:B------:R-:W-:-:S02]  /*1470*/  USHF.R.U32.HI UR5, URZ, UR13, UR5 ;  /* 0x0000000dff057299 */ /* 0x000fc40008011605 */
[----:B------:R-:W-:Y:S02]  /*1480*/  @UP0 USHF.R.U32.HI UR6, URZ, UR13, UR16 ;  /* 0x0000000dff060299 */ /* 0x000fe40008011610 */
[----:B------:R-:W-:Y:S02]  /*1490*/  UIMAD.WIDE.U32 UR12, UR31, UR15, URZ ;  /* 0x0000000f1f0c72a5 */ /* 0x000fe4000f8e00ff */
[----:B------:R-:W-:Y:S02]  /*14a0*/  UIMAD.WIDE.U32 UR10, UR7, UR8, URZ ;  /* 0x00000008070a72a5 */ /* 0x000fe4000f8e00ff */
[----:B------:R-:W-:Y:S02]  /*14b0*/  UIMAD.WIDE.U32 UR16, UR6, UR8, URZ ;  /* 0x00000008061072a5 */ /* 0x000fe4000f8e00ff */
[----:B------:R-:W-:Y:S01]  /*14c0*/  USEL UR5, UR30, UR5, !UP0 ;  /* 0x000000051e057287 */ /* 0x000fe2000c000000 */
[----:B------:R-:W-:Y:S02]  /*14d0*/  UMOV UR4, UR13 ;  /* 0x0000000d00047c82 */ /* 0x000fe40008000000 */
[----:B------:R-:W-:Y:S01]  /*14e0*/  UMOV UR10, UR11 ;  /* 0x0000000b000a7c82 */ /* 0x000fe20008000000 */
[----:B------:R-:W-:-:S02]  /*14f0*/  USHF.R.U32.HI UR4, URZ, UR21, UR4 ;  /* 0x00000015ff047299 */ /* 0x000fc40008011604 */
[----:B------:R-:W-:Y:S01]  /*1500*/  @UP2 USHF.R.U32.HI UR7, URZ, UR9, UR10 ;  /* 0x00000009ff072299 */ /* 0x000fe2000801160a */
[----:B------:R-:W-:Y:S01]  /*1510*/  UMOV UR16, UR17 ;  /* 0x0000001100107c82 */ /* 0x000fe20008000000 */
[----:B------:R-:W-:Y:S02]  /*1520*/  USEL UR4, UR31, UR4, !UP3 ;  /* 0x000000041f047287 */ /* 0x000fe4000d800000 */
[----:B------:R-:W-:Y:S02]  /*1530*/  @UP2 USHF.R.U32.HI UR6, URZ, UR9, UR16 ;  /* 0x00000009ff062299 */ /* 0x000fe40008011610 */
[----:B------:R-:W-:Y:S02]  /*1540*/  UIMAD UR7, UR7, UR19, URZ ;  /* 0x00000013070772a4 */ /* 0x000fe4000f8e02ff */
[----:B------:R-:W-:Y:S02]  /*1550*/  UIMAD UR12, UR6, UR19, URZ ;  /* 0x00000013060c72a4 */ /* 0x000fe4000f8e02ff */
[----:B------:R-:W-:-:S02]  /*1560*/  UISETP.GE.AND UP0, UPT, UR4, UR7, UPT ;  /* 0x000000070400728c */ /* 0x000fc4000bf06270 */
[----:B------:R-:W-:Y:S02]  /*1570*/  UIMAD.WIDE.U32 UR10, UR4, UR8, URZ ;  /* 0x00000008040a72a5 */ /* 0x000fe4000f8e00ff */
[----:B------:R-:W-:Y:S02]  /*1580*/  UISETP.GE.OR UP0, UPT, UR5, UR12, UP0 ;  /* 0x0000000c0500728c */ /* 0x000fe40008706670 */
[----:B------:R-:W-:Y:S02]  /*1590*/  UIMAD.WIDE.U32 UR12, UR5, UR8, URZ ;  /* 0x00000008050c72a5 */ /* 0x000fe4000f8e00ff */
[----:B------:R-:W-:Y:S01]  /*15a0*/  UIADD3 UR10, UPT, UPT, -UR4, URZ, URZ ;  /* 0x000000ff040a7290 */ /* 0x000fe2000fffe1ff */
[----:B------:R-:W-:Y:S01]  /*15b0*/  UMOV UR8, UR11 ;  /* 0x0000000b00087c82 */ /* 0x000fe20008000000 */
[----:B------:R-:W-:Y:S02]  /*15c0*/  UIADD3 UR11, UPT, UPT, -UR5, URZ, URZ ;  /* 0x000000ff050b7290 */ /* 0x000fe4000fffe1ff */
[----:B------:R-:W-:-:S03]  /*15d0*/  USHF.R.U32.HI UR8, URZ, UR9, UR8 ;  /* 0x00000009ff087299 */ /* 0x000fc60008011608 */
[----:B------:R-:W-:Y:S01]  /*15e0*/  @!UP0 UMOV UR7, UR13 ;  /* 0x0000000d00078c82 */ /* 0x000fe20008000000 */
[----:B------:R-:W-:Y:S02]  /*15f0*/  UIMAD UR31, UR14, UR10, UR31 ;  /* 0x0000000a0e1f72a4 */ /* 0x000fe4000f8e021f */
[----:B------:R-:W-:Y:S02]  /*1600*/  USEL UR8, UR4, UR8, !UP2 ;  /* 0x0000000804087287 */ /* 0x000fe4000d000000 */
[----:B------:R-:W-:Y:S02]  /*1610*/  @!UP0 USHF.R.U32.HI UR7, URZ, UR9, UR7 ;  /* 0x00000009ff078299 */ /* 0x000fe40008011607 */
[----:B------:R-:W-:Y:S02]  /*1620*/  UIADD3 UR9, UPT, UPT, -UR8, URZ, URZ ;  /* 0x000000ff08097290 */ /* 0x000fe4000fffe1ff */
[----:B------:R-:W-:Y:S02]  /*1630*/  @!UP0 USEL UR7, UR5, UR7, !UP2 ;  /* 0x0000000705078287 */ /* 0x000fe4000d000000 */
[----:B------:R-:W-:-:S02]  /*1640*/  UIMAD UR9, UR19, UR9, UR4 ;  /* 0x00000009130972a4 */ /* 0x000fc4000f8e0204 */
[----:B------:R-:W-:Y:S02]  /*1650*/  @!UP0 UIADD3 UR8, UPT, UPT, UR8, -UR7, URZ ;  /* 0x8000000708088290 */ /* 0x000fe4000fffe0ff */
[----:B------:R-:W-:Y:S02]  /*1660*/  @!UP0 UIMAD UR6, UR9, UR6, UR7 ;  /* 0x00000006090682a4 */ /* 0x000fe4000f8e0207 */
[----:B------:R-:W-:Y:S02]  /*1670*/  @!UP0 UIMAD UR4, UR8, UR19, UR5 ;  /* 0x00000013080482a4 */ /* 0x000fe4000f8e0205 */
[----:B------:R-:W-:Y:S02]  /*1680*/  UIMAD UR30, UR20, UR11, UR30 ;  /* 0x0000000b141e72a4 */ /* 0x000fe4000f8e021e */
[----:B------:R-:W-:Y:S01]  /*1690*/  UIMAD UR31, UR4, UR14, UR31 ;  /* 0x0000000e041f72a4 */ /* 0x000fe2000f8e021f */
[----:B------:R-:W-:Y:S02]  /*16a0*/  @!UP0 UMOV UR5, UR6 ;  /* 0x0000000600058c82 */ /* 0x000fe40008000000 */
[----:B------:R-:W-:-:S12]  /*16b0*/  UIMAD UR30, UR5, UR20, UR30 ;  /* 0x00000014051e72a4 */ /* 0x000fd8000f8e021e */
.L_x_19:
[----:B------:R-:W-:Y:S02]  /*16c0*/  UISETP.NE.AND UP2, UPT, UR24, 0x1, UPT ;  /* 0x000000011800788c */ /* 0x000fe4000bf45270 */
[----:B------:R-:W-:Y:S02]  /*16d0*/  ULOP3.LUT UR22, UR22, 0xffff, URZ, 0xc0, !UPT ;  /* 0x0000ffff16167892 */ /* 0x000fe4000f8ec0ff */
[----:B------:R-:W-:Y:S02]  /*16e0*/  UISETP.NE.AND UP0, UPT, UR18, 0x2, UPT ;  /* 0x000000021200788c */ /* 0x000fe4000bf05270 */
[----:B------:R-:W-:Y:S02]  /*16f0*/  ULOP3.LUT UR23, UR23, 0x1000, URZ, 0xc0, !UPT ;  /* 0x0000100017177892 */ /* 0x000fe4000f8ec0ff */
[----:B------:R-:W-:Y:S02]  /*1700*/  ULOP3.LUT UR47, UR47, 0x40, URZ, 0xc0, !UPT ;  /* 0x000000402f2f7892 */ /* 0x000fe4000f8ec0ff */
[----:B------:R-:W-:Y:S01]  /*1710*/  USHF.L.U32 UR22, UR25, UR22, URZ ;  /* 0x0000001619167299 */ /* 0x000fe200080006ff */
[----:B------:R-:W-:Y:S11]  /*1720*/  BRA.U UP2, `(.L_x_20) ;  /* 0x0000000102407547 */ /* 0x000ff6000b800000 */
[----:B------:R-:W2:Y:S01]  /*1730*/  LDCU.128 UR8, c[0x0][0xb10] ;  /* 0x00016200ff0877ac */ /* 0x000ea20008000c00 */
[----:B------:R-:W3:Y:S01]  /*1740*/  LDCU UR12, c[0x0][0xb0c] ;  /* 0x00016180ff0c77ac */ /* 0x000ee20008000800 */
[----:B------:R-:W4:Y:S01]  /*1750*/  LDCU UR13, c[0x0][0xb20] ;  /* 0x00016400ff0d77ac */ /* 0x000f220008000800 */
[----:B--2---:R-:W-:Y:S02]  /*1760*/  UIMAD.WIDE.U32 UR4, UR30, UR8, URZ ;  /* 0x000000081e0472a5 */ /* 0x004fe4000f8e00ff */
[----:B------:R-:W-:Y:S02]  /*1770*/  UIMAD.WIDE.U32 UR6, UR31, UR11, URZ ;  /* 0x0000000b1f0672a5 */ /* 0x000fe4000f8e00ff */
[----:B---3--:R-:W-:Y:S02]  /*1780*/  UISETP.NE.AND UP2, UPT, UR12, 0x1, UPT ;  /* 0x000000010c00788c */ /* 0x008fe4000bf45270 */
[----:B------:R-:W-:-:S03]  /*1790*/  USHF.R.U32.HI UR5, URZ, UR9, UR5 ;  /* 0x00000009ff057299 */ /* 0x000fc60008011605 */
[----:B------:R-:W-:Y:S01]  /*17a0*/  UMOV UR4, UR7 ;  /* 0x0000000700047c82 */ /* 0x000fe20008000000 */
[----:B------:R-:W-:Y:S02]  /*17b0*/  USEL UR5, UR30, UR5, !UP2 ;  /* 0x000000051e057287 */ /* 0x000fe4000d000000 */
[----:B------:R-:W-:Y:S02]  /*17c0*/  UISETP.NE.AND UP2, UPT, UR10, 0x1, UPT ;  /* 0x000000010a00788c */ /* 0x000fe4000bf45270 */
[----:B----4-:R-:W-:-:S04]  /*17d0*/  USHF.R.U32.HI UR4, URZ, UR13, UR4 ;  /* 0x0000000dff047299 */ /* 0x010fc80008011604 */
[----:B------:R-:W-:-:S04]  /*17e0*/  USEL UR4, UR31, UR4, !UP2 ;  /* 0x000000041f047287 */ /* 0x000fc8000d000000 */
[----:B------:R-:W-:Y:S02]  /*17f0*/  UIADD3 UR6, UPT, UPT, UR5, -UR4, URZ ;  /* 0x8000000405067290 */ /* 0x000fe4000fffe0ff */
[----:B------:R-:W-:Y:S02]  /*1800*/  UIADD3 UR4, UPT, UPT, -UR5, UR4, URZ ;  /* 0x0000000405047290 */ /* 0x000fe4000fffe1ff */
[----:B------:R-:W-:Y:S02]  /*1810*/  UIMAD UR31, UR6, UR10, UR31 ;  /* 0x0000000a061f72a4 */ /* 0x000fe4000f8e021f */
[----:B------:R-:W-:-:S12]  /*1820*/  UIMAD UR30, UR4, UR12, UR30 ;  /* 0x0000000c041e72a4 */ /* 0x000fd8000f8e021e */
.L_x_20:
[----:B------:R-:W-:Y:S05]  /*1830*/  BRA.U !UP6, `(.L_x_21) ;  /* 0x000000010e0c7547 */ /* 0x000fea000b800000 */
[----:B------:R-:W-:Y:S01]  /*1840*/  UCGABAR_WAIT ;  /* 0x0000000000007dc7 */ /* 0x000fe20008000000 */
[----:B------:R-:W-:Y:S01]  /*1850*/  CCTL.IVALL ;  /* 0x00000000ff00798f */ /* 0x000fe20002000000 */
[----:B------:R-:W-:Y:S05]  /*1860*/  BRA `(.L_x_22) ;  /* 0x0000000000047947 */ /* 0x000fea0003800000 */
.L_x_21:
[----:B------:R-:W-:Y:S06]  /*1870*/  BAR.SYNC.DEFER_BLOCKING 0x0 ;  /* 0x0000000000007b1d */ /* 0x000fec0000010000 */
.L_x_22:
[----:B------:R-:W-:Y:S05]  /*1880*/  BRA.U UP0, `(.L_x_23) ;  /* 0x00000019001c7547 */ /* 0x000fea000b800000 */
[----:B------:R-:W2:Y:S01]  /*1890*/  LDCU UR6, c[0x0][0x38c] ;  /* 0x00007180ff0677ac */ /* 0x000ea20008000800 */
[----:B------:R-:W-:Y:S01]  /*18a0*/  PLOP3.LUT P1, PT, PT, PT, UP4, 0x80, 0x8 ;  /* 0x000000000008781c */ /* 0x000fe20003f2f048 */
[----:B------:R-:W-:Y:S01]  /*18b0*/  IMAD.MOV.U32 R12, RZ, RZ, 0x1 ;  /* 0x00000001ff0c7424 */ /* 0x000fe200078e00ff */
[----:B------:R-:W-:Y:S02]  /*18c0*/  ISETP.NE.AND P2, PT, R0, RZ, P3 ;  /* 0x000000ff0000720c */ /* 0x000fe40001f45270 */
[----:B------:R-:W-:Y:S02]  /*18d0*/  CS2R R10, SRZ ;  /* 0x00000000000a7805 */ /* 0x000fe4000001ff00 */
[----:B------:R-:W-:Y:S01]  /*18e0*/  PLOP3.LUT P1, PT, P1, PT, PT, 0x8, 0x80 ;  /* 0x000000000080781c */ /* 0x000fe20000f2e170 */
[----:B------:R-:W-:Y:S01]  /*18f0*/  IMAD.MOV.U32 R9, RZ, RZ, RZ ;  /* 0x000000ffff097224 */ /* 0x000fe200078e00ff */
[----:B------:R-:W3:Y:S01]  /*1900*/  LDCU UR39, c[0x0][0x370] ;  /* 0x00006e00ff2777ac */ /* 0x000ee20008000800 */
[----:B------:R-:W-:Y:S01]  /*1910*/  IMAD.MOV.U32 R8, RZ, RZ, 0x1 ;  /* 0x00000001ff087424 */ /* 0x000fe200078e00ff */
[----:B------:R-:W4:Y:S01]  /*1920*/  LDCU.64 UR26, c[0x0][0x348] ;  /* 0x00006900ff1a77ac */ /* 0x000f220008000a00 */
[----:B------:R-:W-:Y:S01]  /*1930*/  ULEA.HI UR44, UR23, UR47, URZ, 0x19 ;  /* 0x0000002f172c7291 */ /* 0x000fe2000f8fc8ff */
[----:B------:R-:W1:Y:S01]  /*1940*/  LDCU UR38, c[0x0][0x374] ;  /* 0x00006e80ff2677ac */ /* 0x000e620008000800 */
[----:B--2---:R-:W-:-:S02]  /*1950*/  UIADD3 UR5, UPT, UPT, UR6, 0x7f, URZ ;  /* 0x0000007f06057890 */ /* 0x004fc4000fffe0ff */
[----:B------:R-:W-:Y:S02]  /*1960*/  UIADD3 UR48, UPT, UPT, UR6, 0xfe, URZ ;  /* 0x000000fe06307890 */ /* 0x000fe4000fffe0ff */
[----:B------:R-:W-:Y:S01]  /*1970*/  USHF.R.S32.HI UR4, URZ, 0x1f, UR5 ;  /* 0x0000001fff047899 */ /* 0x000fe20008011405 */
[----:B------:R-:W-:-:S03]  /*1980*/  UMOV UR7, URZ ;  /* 0x000000ff00077c82 */ /* 0x000fc60008000000 */
[----:B------:R-:W-:Y:S02]  /*1990*/  ULEA.HI UR4, UR4, UR5, URZ, 0x7 ;  /* 0x0000000504047291 */ /* 0x000fe4000f8f38ff */
[----:B------:R-:W-:Y:S02]  /*19a0*/  UIADD3 UR5, UPT, UPT, UR6, -0x1, URZ ;  /* 0xffffffff06057890 */ /* 0x000fe4000fffe0ff */
[----:B------:R-:W-:Y:S02]  /*19b0*/  USHF.R.S32.HI UR41, URZ, 0x7, UR4 ;  /* 0x00000007ff297899 */ /* 0x000fe40008011404 */
[----:B------:R-:W-:Y:S02]  /*19c0*/  UISETP.GE.U32.AND UP1, UPT, UR5, -0xff, UPT ;  /* 0xffffff010500788c */ /* 0x000fe4000bf26070 */
[----:B------:R-:W-:-:S04]  /*19d0*/  UISETP.LT.U32.AND UP0, UPT, UR41, 0xd, UPT ;  /* 0x0000000d2900788c */ /* 0x000fc8000bf01070 */
[----:B------:R-:W-:Y:S02]  /*19e0*/  USEL UR40, UR41, 0xd, UP0 ;  /* 0x0000000d29287887 */ /* 0x000fe40008000000 */
[----:B------:R-:W-:Y:S02]  /*19f0*/  UISETP.NE.AND UP0, UPT, UR18, URZ, UPT ;  /* 0x000000ff1200728c */ /* 0x000fe4000bf05270 */
[----:B------:R-:W-:Y:S02]  /*1a00*/  UIADD3 UR4, UPT, UPT, UR40, -0x1, URZ ;  /* 0xffffffff28047890 */ /* 0x000fe4000fffe0ff */
[----:B------:R-:W-:Y:S02]  /*1a10*/  @UP1 UIADD3 UR4, UPT, UPT, UR40, URZ, URZ ;  /* 0x000000ff28041290 */ /* 0x000fe4000fffe0ff */
[----:B------:R-:W-:Y:S02]  /*1a20*/  USEL UR24, UR43, 0x2, UP0 ;  /* 0x000000022b187887 */ /* 0x000fe40008000000 */
[----:B------:R-:W-:-:S02]  /*1a30*/  UIADD3 UR45, UPT, UPT, UR41, -UR40, URZ ;  /* 0x80000028292d7290 */ /* 0x000fc4000fffe0ff */
[----:B------:R-:W-:Y:S02]  /*1a40*/  UIADD3 UR28, UPT, UPT, UR4, 0x1, URZ ;  /* 0x00000001041c7890 */ /* 0x000fe4000fffe0ff */
[----:B-1-34-:R-:W-:-:S12]  /*1a50*/  UIADD3 UR43, UPT, UPT, -UR4, URZ, URZ ;  /* 0x000000ff042b7290 */ /* 0x01afd8000fffe1ff */
.L_x_43:
[----:B------:R-:W-:Y:S01]  /*1a60*/  UISETP.NE.AND UP0, UPT, UR46, URZ, UPT ;  /* 0x000000ff2e00728c */ /* 0x000fe2000bf05270 */
[----:B-1----:R-:W1:Y:S08]  /*1a70*/  S2UR UR46, SR_CgaCtaId ;  /* 0x00000000002e79c3 */ /* 0x002e700000008800 */
[----:B------:R-:W-:Y:S05]  /*1a80*/  BRA.U UP0, `(.L_x_24) ;  /* 0x0000000100347547 */ /* 0x000fea000b800000 */
[----:B------:R-:W2:Y:S01]  /*1a90*/  S2R R0, SR_CgaCtaId ;  /* 0x0000000000007919 */ /* 0x000ea20000008800 */
[----:B------:R-:W-:Y:S02]  /*1aa0*/  MOV R3, 0x400 ;  /* 0x0000040000037802 */ /* 0x000fe40000000f00 */
[----:B------:R-:W-:Y:S02]  /*1ab0*/  SHF.L.U32 R2, R8, 0x1f, RZ ;  /* 0x0000001f08027819 */ /* 0x000fe400000006ff */
[----:B--2---:R-:W-:-:S05]  /*1ac0*/  LEA R0, R0, R3, 0x18 ;  /* 0x0000000300007211 */ /* 0x004fca00078ec0ff */
[----:B------:R-:W-:-:S04]  /*1ad0*/  IMAD R3, R9, 0x8, R0 ;  /* 0x0000000809037824 */ /* 0x000fc800078e0200 */
[----:B------:R-:W2:Y:S02]  /*1ae0*/  SYNCS.PHASECHK.TRANS64.TRYWAIT P0, [R3+URZ+0x170], R2 ;  /* 0x00017002030075a7 */ /* 0x000ea400080011ff */
[----:B--2---:R-:W-:Y:S05]  /*1af0*/  @!P0 BRA `(.L_x_25) ;  /* 0x0000006800c08947 */ /* 0x004fea0003800000 */
.L_x_133:
[----:B------:R-:W-:Y:S01]  /*1b00*/  VIADD R9, R9, 0x1 ;  /* 0x0000000109097836 */ /* 0x000fe20000000000 */
[----:B------:R2:W-:Y:S04]  /*1b10*/  SYNCS.ARRIVE.TRANS64.A1T0 RZ, [R3+URZ+0x160], RZ ;  /* 0x000160ff03ff79a7 */ /* 0x0005e800081000ff */
[----:B------:R-:W-:-:S04]  /*1b20*/  ISETP.NE.AND P0, PT, R9, 0x2, PT ;  /* 0x000000020900780c */ /* 0x000fc80003f05270 */
[----:B------:R-:W-:Y:S02]  /*1b30*/  SEL R9, R9, RZ, P0 ;  /* 0x000000ff09097207 */ /* 0x000fe40000000000 */
[----:B--2---:R-:W-:-:S04]  /*1b40*/  SEL R3, RZ, 0x1, P0 ;  /* 0x00000001ff037807 */ /* 0x004fc80000000000 */
[----:B------:R-:W-:-:S07]  /*1b50*/  LOP3.LUT R8, R8, R3, RZ, 0x3c, !PT ;  /* 0x0000000308087212 */ /* 0x000fce00078e3cff */
.L_x_24:
[----:B------:R-:W-:Y:S01]  /*1b60*/  UMOV UR6, 0x400 ;  /* 0x0000040000067882 */ /* 0x000fe20000000000 */
[----:B------:R-:W-:Y:S01]  /*1b70*/  UISETP.GE.U32.AND UP0, UPT, UR48, 0xff, UPT ;  /* 0x000000ff3000788c */ /* 0x000fe2000bf06070 */
[----:B------:R-:W-:Y:S01]  /*1b80*/  SHF.L.U32 R0, R12, 0x1f, RZ ;  /* 0x0000001f0c007819 */ /* 0x000fe200000006ff */
[----:B-1----:R-:W-:Y:S02]  /*1b90*/  ULEA UR6, UR46, UR6, 0x18 ;  /* 0x000000062e067291 */ /* 0x002fe4000f8ec0ff */
[----:B------:R-:W-:Y:S02]  /*1ba0*/  ULEA UR11, UR31, UR44, 0x7 ;  /* 0x0000002c1f0b7291 */ /* 0x000fe4000f8e38ff */
[----:B------:R-:W-:Y:S01]  /*1bb0*/  ULEA UR4, UR7, UR6, 0x3 ;  /* 0x0000000607047291 */ /* 0x000fe2000f8e18ff */
[----:B------:R-:W-:-:S08]  /*1bc0*/  UMOV UR13, URZ ;  /* 0x000000ff000d7c82 */ /* 0x000fd00008000000 */
[----:B------:R1:W2:Y:S01]  /*1bd0*/  SYNCS.PHASECHK.TRANS64.TRYWAIT P0, [UR4+0x68], R0 ;  /* 0x00006800ff0075a7 */ /* 0x0002a20008001104 */
[----:B------:R-:W-:-:S04]  /*1be0*/  ULEA.HI UR4, UR30, UR30, URZ, 0x1 ;  /* 0x0000001e1e047291 */ /* 0x000fc8000f8f08ff */
[----:B------:R-:W-:-:S04]  /*1bf0*/  USHF.L.U32 UR4, UR4, 0x6, URZ ;  /* 0x0000000604047899 */ /* 0x000fc800080006ff */
[----:B------:R-:W-:Y:S01]  /*1c00*/  ULOP3.LUT UR35, UR47, 0xffffff80, UR4, 0xf8, !UPT ;  /* 0xffffff802f237892 */ /* 0x000fe2000f8ef804 */
[----:B------:R-:W-:Y:S11]  /*1c10*/  BRA.U !UP0, `(.L_x_26) ;  /* 0x0000000108c47547 */ /* 0x000ff6000b800000 */
[----:B------:R-:W-:Y:S01]  /*1c20*/  UMOV UR16, UR43 ;  /* 0x0000002b00107c82 */ /* 0x000fe20008000000 */
[----:B------:R-:W-:Y:S01]  /*1c30*/  UMOV UR4, UR7 ;  /* 0x0000000700047c82 */ /* 0x000fe20008000000 */
[----:B------:R-:W-:-:S05]  /*1c40*/  UMOV UR34, URZ ;  /* 0x000000ff00227c82 */ /* 0x000fca0008000000 */
.L_x_32:
[----:B------:R-:W-:Y:S01]  /*1c50*/  ULEA UR33, UR4, UR6, 0x3 ;  /* 0x0000000604217291 */ /* 0x000fe2000f8e18ff */
[----:B------:R-:W-:Y:S01]  /*1c60*/  @P3 MOV R2, 0x8000 ;  /* 0x0000800000023802 */ /* 0x000fe20000000f00 */
[----:B--234-:R-:W-:Y:S10]  /*1c70*/  @P0 BRA `(.L_x_27) ;  /* 0x00000000000c0947 */ /* 0x01cff40003800000 */
[----:B------:R-:W-:-:S04]  /*1c80*/  SHF.L.U32 R3, R12, 0x1f, RZ ;  /* 0x0000001f0c037819 */ /* 0x000fc800000006ff */
[----:B------:R-:W2:Y:S02]  /*1c90*/  SYNCS.PHASECHK.TRANS64.TRYWAIT P0, [UR33+0x68], R3 ;  /* 0x00006803ff0075a7 */ /* 0x000ea40008001121 */
[----:B--2---:R-:W-:Y:S05]  /*1ca0*/  @!P0 BRA `(.L_x_28) ;  /* 0x0000006800688947 */ /* 0x004fea0003800000 */
.L_x_27:
[----:B------:R2:W-:Y:S01]  /*1cb0*/  @P3 SYNCS.ARRIVE.TRANS64 RZ, [UR33], R2 ;  /* 0x00000002ffff39a7 */ /* 0x0005e20008000021 */
[----:B------:R-:W-:Y:S02]  /*1cc0*/  ULOP3.LUT UR5, UR24, 0x2, URZ, 0xfc, !UPT ;  /* 0x0000000218057892 */ /* 0x000fe4000f8efcff */
[----:B------:R-:W-:Y:S02]  /*1cd0*/  UIADD3 UR16, UPT, UPT, UR16, 0x1, URZ ;  /* 0x0000000110107890 */ /* 0x000fe4000fffe0ff */
[----:B------:R-:W-:Y:S02]  /*1ce0*/  UISETP.NE.AND UP0, UPT, UR5, 0x2, UPT ;  /* 0x000000020500788c */ /* 0x000fe4000bf05270 */
[----:B------:R-:W-:-:S07]  /*1cf0*/  UISETP.NE.AND UP2, UPT, UR16, 0x1, UPT ;  /* 0x000000011000788c */ /* 0x000fce000bf45270 */
[----:B------:R-:W-:Y:S05]  /*1d00*/  BRA.U UP0, `(.L_x_29) ;  /* 0x0000000100047547 */ /* 0x000fea000b800000 */
[----:B------:R-:W-:Y:S05]  /*1d10*/  BPT.TRAP 0x1 ;  /* 0x000000040000795c */ /* 0x000fea0000300000 */
.L_x_29:
[----:B------:R-:W-:Y:S04]  /*1d20*/  BSSY.RECONVERGENT B0, `(.L_x_30) ;  /* 0x0000003000007945 */ /* 0x000fe80003800200 */
[----:B------:R-:W-:Y:S05]  /*1d30*/  @!P2 BRA `(.L_x_31) ;  /* 0x000000000004a947 */ /* 0x000fea0003800000 */
[----:B------:R-:W-:Y:S05]  /*1d40*/  BPT.TRAP 0x1 ;  /* 0x000000040000795c */ /* 0x000fea0000300000 */
.L_x_31:
[----:B------:R-:W-:Y:S05]  /*1d50*/  BSYNC.RECONVERGENT B0 ;  /* 0x0000000000007941 */ /* 0x000fea0003800200 */
.L_x_30:
[----:B------:R-:W-:Y:S02]  /*1d60*/  UIADD3 UR5, UPT, UPT, UR4, 0x1, URZ ;  /* 0x0000000104057890 */ /* 0x000fe4000fffe0ff */
[----:B------:R-:W-:Y:S02]  /*1d70*/  USHF.L.U32 UR32, UR4, 0xd, URZ ;  /* 0x0000000d04207899 */ /* 0x000fe400080006ff */
[----:B------:R-:W-:Y:S02]  /*1d80*/  UISETP.NE.AND UP0, UPT, UR5, 0xd, UPT ;  /* 0x0000000d0500788c */ /* 0x000fe4000bf05270 */
[----:B------:R-:W-:Y:S02]  /*1d90*/  UIADD3 UR14, UP1, UPT, UR26, 0x80, URZ ;  /* 0x000000801a0e7890 */ /* 0x000fe4000ff3e0ff */
[----:B------:R-:W-:Y:S02]  /*1da0*/  USEL UR8, URZ, 0x1, UP0 ;  /* 0x00000001ff087887 */ /* 0x000fe40008000000 */
[----:B------:R-:W-:-:S02]  /*1db0*/  USEL UR7, UR5, URZ, UP0 ;  /* 0x000000ff05077287 */ /* 0x000fc40008000000 */
[----:B------:R-:W-:Y:S02]  /*1dc0*/  UIADD3 UR4, UP0, UPT, UR26, 0x180, URZ ;  /* 0x000001801a047890 */ /* 0x000fe4000ff1e0ff */
[----:B------:R-:W-:Y:S01]  /*1dd0*/  ULEA UR5, UR7, UR6, 0x3 ;  /* 0x0000000607057291 */ /* 0x000fe2000f8e18ff */
[----:B------:R-:W-:Y:S01]  /*1de0*/  LOP3.LUT R12, R12, UR8, RZ, 0x3c, !PT ;  /* 0x000000080c0c7c12 */ /* 0x000fe2000f8e3cff */
[----:B------:R-:W-:Y:S02]  /*1df0*/  ULOP3.LUT UR8, UR32, UR23, URZ, 0xfc, !UPT ;  /* 0x0000001720087292 */ /* 0x000fe4000f8efcff */
[----:B------:R-:W-:Y:S01]  /*1e00*/  ULOP3.LUT UR33, UR33, 0xfefffff8, URZ, 0xc0, !UPT ;  /* 0xfefffff821217892 */ /* 0x000fe2000f8ec0ff */
[----:B-1----:R-:W-:Y:S01]  /*1e10*/  SHF.L.U32 R0, R12, 0x1f, RZ ;  /* 0x0000001f0c007819 */ /* 0x002fe200000006ff */
[----:B------:R-:W-:Y:S02]  /*1e20*/  UIADD3.X UR15, UPT, UPT, URZ, UR27, URZ, UP1, !UPT ;  /* 0x0000001bff0f7290 */ /* 0x000fe40008ffe4ff */
[----:B------:R-:W-:Y:S01]  /*1e30*/  UIADD3 UR32, UPT, UPT, UR6, 0x4300, UR32 ;  /* 0x0000430006207890 */ /* 0x000fe2000fffe020 */
[----:B------:R3:W4:Y:S01]  /*1e40*/  SYNCS.PHASECHK.TRANS64.TRYWAIT P0, [UR5+0x68], R0 ;  /* 0x00006800ff0075a7 */ /* 0x0007220008001105 */
[----:B------:R-:W-:-:S02]  /*1e50*/  UIADD3 UR8, UPT, UPT, UR6, 0x1e300, UR8 ;  /* 0x0001e30006087890 */ /* 0x000fc4000fffe008 */
[----:B------:R-:W-:Y:S02]  /*1e60*/  UIADD3.X UR5, UPT, UPT, URZ, UR27, URZ, UP0, !UPT ;  /* 0x0000001bff057290 */ /* 0x000fe400087fe4ff */
[----:B------:R-:W-:Y:S01]  /*1e70*/  UPRMT UR13, URZ, 0x5410, UR22 ;  /* 0x00005410ff0d7896 */ /* 0x000fe20008000016 */
[----:B------:R-:W-:Y:S01]  /*1e80*/  UMOV UR18, 0x0 ;  /* 0x0000000000127882 */ /* 0x000fe20000000000 */
[----:B------:R-:W-:Y:S01]  /*1e90*/  UMOV UR19, 0x10000000 ;  /* 0x1000000000137882 */ /* 0x000fe20000000000 */
[----:B------:R-:W-:Y:S01]  /*1ea0*/  UMOV UR10, UR34 ;  /* 0x00000022000a7c82 */ /* 0x000fe20008000000 */
[----:B------:R-:W-:Y:S01]  /*1eb0*/  UMOV UR12, UR36 ;  /* 0x00000024000c7c82 */ /* 0x000fe20008000000 */
[----:B------:R-:W-:Y:S01]  /*1ec0*/  UMOV UR9, UR33 ;  /* 0x0000002100097c82 */ /* 0x000fe20008000000 */
[----:B------:R1:W-:Y:S03]  /*1ed0*/  UTMALDG.3D.2CTA [UR32], [UR14], desc[UR18] ;  /* 0x000012200e0075b4 */ /* 0x0003e60008211000 */
[----:B------:R2:W-:Y:S01]  /*1ee0*/  UTMALDG.3D.MULTICAST.2CTA [UR8], [UR4], UR13, desc[UR18] ;  /* 0x00001208040073b4 */ /* 0x0005e2000821180d */
[----:B-1----:R-:W-:Y:S01]  /*1ef0*/  UIADD3 UR34, UPT, UPT, UR34, 0x80, URZ ;  /* 0x0000008022227890 */ /* 0x002fe2000fffe0ff */
[----:B--2---:R-:W-:Y:S01]  /*1f00*/  UMOV UR13, UR28 ;  /* 0x0000001c000d7c82 */ /* 0x004fe20008000000 */
[----:B------:R-:W-:Y:S01]  /*1f10*/  UMOV UR4, UR7 ;  /* 0x0000000700047c82 */ /* 0x000fe20008000000 */
[----:B------:R-:W-:Y:S09]  /*1f20*/  BRA.U UP2, `(.L_x_32) ;  /* 0xfffffffd02487547 */ /* 0x000ff2000b83ffff */
.L_x_26:
[----:B------:R-:W-:Y:S01]  /*1f30*/  ULEA UR4, UR7, UR6, 0x3 ;  /* 0x0000000607047291 */ /* 0x000fe2000f8e18ff */
[----:B-1-3--:R-:W-:Y:S01]  /*1f40*/  SHF.L.U32 R0, R12, 0x1f, RZ ;  /* 0x0000001f0c007819 */ /* 0x00afe200000006ff */
[----:B------:R-:W-:Y:S01]  /*1f50*/  @!P1 SYNCS.ARRIVE.TRANS64.A1T0 RZ, [UR6+0xf8], RZ ;  /* 0x0000f8ffffff99a7 */ /* 0x000fe20008100006 */
[----:B------:R-:W-:-:S06]  /*1f60*/  UISETP.GT.AND UP0, UPT, UR41, UR40, UPT ;  /* 0x000000282900728c */ /* 0x000fcc000bf04270 */
[----:B--2-4-:R1:W2:Y:S03]  /*1f70*/  SYNCS.PHASECHK.TRANS64.TRYWAIT P0, [UR4+0x68], R0 ;  /* 0x00006800ff0075a7 */ /* 0x0142a60008001104 */
[----:B------:R-:W-:Y:S05]  /*1f80*/  BRA.U !UP0, `(.L_x_33) ;  /* 0x0000000108c47547 */ /* 0x000fea000b800000 */
[----:B------:R-:W-:Y:S01]  /*1f90*/  UIADD3 UR25, UPT, UPT, UR45, UR13, URZ ;  /* 0x0000000d2d197290 */ /* 0x000fe2000fffe0ff */
[----:B------:R-:W-:-:S11]  /*1fa0*/  UMOV UR4, UR7 ;  /* 0x0000000700047c82 */ /* 0x000fd60008000000 */
.L_x_39:
[----:B------:R-:W-:Y:S01]  /*1fb0*/  ULEA UR17, UR4, UR6, 0x3 ;  /* 0x0000000604117291 */ /* 0x000fe2000f8e18ff */
[----:B--2---:R-:W-:Y:S01]  /*1fc0*/  @P3 MOV R2, 0x8000 ;  /* 0x0000800000023802 */ /* 0x004fe20000000f00 */
[----:B--2-4-:R-:W-:Y:S10]  /*1fd0*/  @P0 BRA `(.L_x_34) ;  /* 0x00000000000c0947 */ /* 0x014ff40003800000 */
[----:B------:R-:W-:-:S04]  /*1fe0*/  SHF.L.U32 R3, R12, 0x1f, RZ ;  /* 0x0000001f0c037819 */ /* 0x000fc800000006ff */
[----:B------:R-:W2:Y:S02]  /*1ff0*/  SYNCS.PHASECHK.TRANS64.TRYWAIT P0, [UR17+0x68], R3 ;  /* 0x00006803ff0075a7 */ /* 0x000ea40008001111 */
[----:B--2---:R-:W-:Y:S05]  /*2000*/  @!P0 BRA `(.L_x_35) ;  /* 0x0000006400a88947 */ /* 0x004fea0003800000 */
.L_x_34:
[----:B------:R2:W-:Y:S01]  /*2010*/  @P3 SYNCS.ARRIVE.TRANS64 RZ, [UR17], R2 ;  /* 0x00000002ffff39a7 */ /* 0x0005e20008000011 */
[----:B------:R-:W-:-:S04]  /*2020*/  ULOP3.LUT UR5, UR24, 0x2, URZ, 0xfc, !UPT ;  /* 0x0000000218057892 */ /* 0x000fc8000f8efcff */
[----:B------:R-:W-:-:S09]  /*2030*/  UISETP.NE.AND UP0, UPT, UR5, 0x2, UPT ;  /* 0x000000020500788c */ /* 0x000fd2000bf05270 */
[----:B------:R-:W-:Y:S05]  /*2040*/  BRA.U UP0, `(.L_x_36) ;  /* 0x0000000100047547 */ /* 0x000fea000b800000 */
[----:B------:R-:W-:Y:S05]  /*2050*/  BPT.TRAP 0x1 ;  /* 0x000000040000795c */ /* 0x000fea0000300000 */
.L_x_36:
[----:B------:R-:W-:Y:S04]  /*2060*/  BSSY.RECONVERGENT B0, `(.L_x_37) ;  /* 0x0000003000007945 */ /* 0x000fe80003800200 */
[----:B------:R-:W-:Y:S05]  /*2070*/  @!P2 BRA `(.L_x_38) ;  /* 0x000000000004a947 */ /* 0x000fea0003800000 */
[----:B------:R-:W-:Y:S05]  /*2080*/  BPT.TRAP 0x1 ;  /* 0x000000040000795c */ /* 0x000fea0000300000 */
.L_x_38:
[----:B------:R-:W-:Y:S05]  /*2090*/  BSYNC.RECONVERGENT B0 ;  /* 0x0000000000007941 */ /* 0x000fea0003800200 */
.L_x_37:
        /* <DEDUP_REMOVED lines=10> */
[----:B------:R-:W-:Y:S01]  /*2140*/  USHF.L.U32 UR18, UR13, 0x7, URZ ;  /* 0x000000070d127899 */ /* 0x000fe200080006ff */
[----:B-1----:R-:W-:Y:S01]  /*2150*/  SHF.L.U32 R0, R12, 0x1f, RZ ;  /* 0x0000001f0c007819 */ /* 0x002fe200000006ff */
[----:B------:R-:W-:Y:S02]  /*2160*/  ULOP3.LUT UR17, UR17, 0xfefffff8, URZ, 0xc0, !UPT ;  /* 0xfefffff811117892 */ /* 0x000fe4000f8ec0ff */
[----:B------:R-:W-:Y:S01]  /*2170*/  UIADD3 UR16, UPT, UPT, UR6, 0x4300, UR16 ;  /* 0x0000430006107890 */ /* 0x000fe2000fffe010 */
[----:B------:R3:W4:Y:S01]  /*2180*/  SYNCS.PHASECHK.TRANS64.TRYWAIT P0, [UR5+0x68], R0 ;  /* 0x00006800ff0075a7 */ /* 0x0007220008001105 */
[----:B------:R-:W-:-:S02]  /*2190*/  UIADD3.X UR5, UPT, UPT, URZ, UR27, URZ, UP1, !UPT ;  /* 0x0000001bff057290 */ /* 0x000fc40008ffe4ff */
[----:B------:R-:W-:Y:S02]  /*21a0*/  UIADD3 UR8, UPT, UPT, UR6, 0x1e300, UR8 ;  /* 0x0001e30006087890 */ /* 0x000fe4000fffe008 */
[----:B------:R-:W-:Y:S02]  /*21b0*/  UPRMT UR21, URZ, 0x5410, UR22 ;  /* 0x00005410ff157896 */ /* 0x000fe40008000016 */
[----:B------:R-:W-:Y:S01]  /*21c0*/  UIADD3.X UR15, UPT, UPT, URZ, UR27, URZ, UP0, !UPT ;  /* 0x0000001bff0f7290 */ /* 0x000fe200087fe4ff */
[----:B------:R-:W-:Y:S01]  /*21d0*/  UMOV UR30, 0x0 ;  /* 0x00000000001e7882 */ /* 0x000fe20000000000 */
[----:B------:R-:W-:Y:S01]  /*21e0*/  UMOV UR31, 0x10000000 ;  /* 0x10000000001f7882 */ /* 0x000fe20000000000 */
[----:B------:R-:W-:Y:S01]  /*21f0*/  UMOV UR19, UR35 ;  /* 0x0000002300137c82 */ /* 0x000fe20008000000 */
[----:B------:R-:W-:Y:S01]  /*2200*/  UMOV UR20, UR36 ;  /* 0x0000002400147c82 */ /* 0x000fe20008000000 */
[----:B------:R-:W-:Y:S01]  /*2210*/  UMOV UR12, UR36 ;  /* 0x00000024000c7c82 */ /* 0x000fe20008000000 */
[----:B------:R-:W-:Y:S01]  /*2220*/  UMOV UR9, UR17 ;  /* 0x0000001100097c82 */ /* 0x000fe20008000000 */
[----:B------:R-:W-:Y:S01]  /*2230*/  UMOV UR10, UR18 ;  /* 0x00000012000a7c82 */ /* 0x000fe20008000000 */
[----:B------:R1:W-:Y:S01]  /*2240*/  UTMALDG.3D.2CTA [UR16], [UR4], desc[UR30] ;  /* 0x00001e10040075b4 */ /* 0x0003e20008211000 */
[----:B------:R-:W-:-:S04]  /*2250*/  UIADD3 UR13, UPT, UPT, UR13, 0x1, URZ ;  /* 0x000000010d0d7890 */ /* 0x000fc8000fffe0ff */
[----:B------:R-:W-:Y:S01]  /*2260*/  UISETP.NE.AND UP0, UPT, UR13, UR25, UPT ;  /* 0x000000190d00728c */ /* 0x000fe2000bf05270 */
[----:B------:R3:W-:Y:S01]  /*2270*/  UTMALDG.3D.MULTICAST.2CTA [UR8], [UR14], UR21, desc[UR30] ;  /* 0x00001e080e0073b4 */ /* 0x0007e20008211815 */
[----:B-1----:R-:W-:-:S07]  /*2280*/  UMOV UR4, UR7 ;  /* 0x0000000700047c82 */ /* 0x002fce0008000000 */
[----:B---3--:R-:W-:Y:S05]  /*2290*/  BRA.U UP0, `(.L_x_39) ;  /* 0xfffffffd00447547 */ /* 0x008fea000b83ffff */
.L_x_33:
[C---:B------:R-:W-:Y:S01]  /*22a0*/  LEA R3, R11.reuse, UR6, 0x3 ;  /* 0x000000060b037c11 */ /* 0x040fe2000f8e18ff */
[----:B------:R-:W-:Y:S01]  /*22b0*/  NOP ;  /* 0x0000000000007918 */ /* 0x000fe20000000000 */
[----:B-1----:R-:W-:Y:S02]  /*22c0*/  SHF.L.U32 R0, R10, 0x1f, RZ ;  /* 0x0000001f0a007819 */ /* 0x002fe400000006ff */
[----:B------:R-:W-:Y:S02]  /*22d0*/  LEA R5, R11, UR6, 0x4 ;  /* 0x000000060b057c11 */ /* 0x000fe4000f8e20ff */
[----:B--2-4-:R-:W1:Y:S02]  /*22e0*/  SYNCS.PHASECHK.TRANS64.TRYWAIT P0, [R3+URZ+0x100], R0 ;  /* 0x00010000030075a7 */ /* 0x014e6400080011ff */
[----:B-1----:R-:W-:Y:S05]  /*22f0*/  @!P0 BRA `(.L_x_40) ;  /* 0x0000006400048947 */ /* 0x002fea0003800000 */
.L_x_136:
[----:B------:R-:W2:Y:S01]  /*2300*/  LDS.128 R4, [R5+0x190] ;  /* 0x0001900005047984 */ /* 0x000ea20000000c00 */
[----:B------:R-:W-:Y:S01]  /*2310*/  UISETP.GE.AND UP0, UPT, UR42, 0x1, UPT ;  /* 0x000000012a00788c */ /* 0x000fe2000bf06270 */
[----:B------:R-:W-:Y:S01]  /*2320*/  @!PT LDS RZ, [RZ] ;  /* 0x00000000fffff984 */ /* 0x000fe20000000800 */
[----:B------:R-:W-:Y:S01]  /*2330*/  @!PT LDS RZ, [RZ] ;  /* 0x00000000fffff984 */ /* 0x000fe20000000800 */
[----:B------:R-:W-:Y:S01]  /*2340*/  @!PT LDS RZ, [RZ] ;  /* 0x00000000fffff984 */ /* 0x000fe20000000800 */
[----:B------:R-:W-:Y:S01]  /*2350*/  @!PT LDS RZ, [RZ] ;  /* 0x00000000fffff984 */ /* 0x000fe20000000800 */
[----:B------:R3:W-:Y:S06]  /*2360*/  MEMBAR.ALL.CTA ;  /* 0x0000000000007992 */ /* 0x0007ec0000008000 */
[----:B---3--:R-:W3:Y:S01]  /*2370*/  FENCE.VIEW.ASYNC.S ;  /* 0x00000000000073c6 */ /* 0x008ee20000000000 */
[----:B--2---:R-:W-:-:S13]  /*2380*/  LOP3.LUT P0, RZ, R6, 0x1, RZ, 0xc0, !PT ;  /* 0x0000000106ff7812 */ /* 0x004fda000780c0ff */
[----:B---3--:R-:W-:Y:S01]  /*2390*/  VOTEU.ANY UP1, P0 ;  /* 0x0000000000ff7886 */ /* 0x008fe20000020100 */
[----:B------:R-:W-:-:S13]  /*23a0*/  PLOP3.LUT P0, PT, PT, PT, UP1, 0x80, 0x8 ;  /* 0x000000000008781c */ /* 0x000fda0003f0f018 */
[----:B-1----:R-:W-:Y:S02]  /*23b0*/  @P0 LOP3.LUT R0, R5, 0xffff, RZ, 0xc0, !PT ;  /* 0x0000ffff05000812 */ /* 0x002fe400078ec0ff */
[----:B------:R-:W-:Y:S02]  /*23c0*/  @P0 MOV R2, R4 ;  /* 0x0000000400020202 */ /* 0x000fe40000000f00 */
[----:B------:R-:W-:Y:S01]  /*23d0*/  @P0 R2UR UR5, R0 ;  /* 0x00000000000502ca */ /* 0x000fe200000e0000 */
[----:B------:R-:W-:Y:S01]  /*23e0*/  VIADD R0, R3, 0x110 ;  /* 0x0000011003007836 */ /* 0x000fe20000000000 */
[----:B------:R-:W-:Y:S02]  /*23f0*/  @P0 SHF.R.U32.HI R4, RZ, 0x10, R5 ;  /* 0x00000010ff040819 */ /* 0x000fe40000011605 */
[----:B------:R-:W-:Y:S02]  /*2400*/  @P0 R2UR UR8, R2 ;  /* 0x00000000020802ca */ /* 0x000fe400000e0000 */
[----:B------:R-:W-:-:S02]  /*2410*/  PRMT R0, RZ, 0x654, R0 ;  /* 0x00000654ff007816 */ /* 0x000fc40000000000 */
[----:B------:R-:W-:Y:S02]  /*2420*/  @P0 R2UR UR4, R4 ;  /* 0x00000000040402ca */ /* 0x000fe400000e0000 */
[----:B------:R1:W-:Y:S03]  /*2430*/  SYNCS.ARRIVE.TRANS64.RED.A1T0 RZ, [R0+URZ], RZ ;  /* 0x000000ff00ff79a7 */ /* 0x0003e600081004ff */
[----:B------:R-:W-:-:S04]  /*2440*/  @UP1 UMOV UR29, UR5 ;  /* 0x00000005001d1c82 */ /* 0x000fc80008000000 */
[----:B------:R-:W-:-:S04]  /*2450*/  @UP1 UMOV UR37, UR8 ;  /* 0x0000000800251c82 */ /* 0x000fc80008000000 */
[----:B------:R-:W-:Y:S01]  /*2460*/  @UP1 UMOV UR36, UR4 ;  /* 0x0000000400241c82 */ /* 0x000fe20008000000 */
[----:B------:R-:W-:Y:S05]  /*2470*/  BRA.U !UP0, `(.L_x_41) ;  /* 0x0000000108d47547 */ /* 0x000fea000b800000 */
[----:B------:R-:W2:Y:S01]  /*2480*/  LDCU.128 UR12, c[0x0][0xb10] ;  /* 0x00016200ff0c77ac */ /* 0x000ea20008000c00 */
[----:B------:R-:W3:Y:S01]  /*2490*/  LDCU UR30, c[0x0][0xb20] ;  /* 0x00016400ff1e77ac */ /* 0x000ee20008000800 */
[----:B------:R-:W4:Y:S01]  /*24a0*/  LDCU UR25, c[0x0][0xb0c] ;  /* 0x00016180ff1977ac */ /* 0x000f220008000800 */
[----:B------:R-:W1:Y:S01]  /*24b0*/  LDCU.64 UR10, c[0x0][0xb28] ;  /* 0x00016500ff0a77ac */ /* 0x000e620008000a00 */
[----:B------:R-:W-:Y:S02]  /*24c0*/  UISETP.NE.AND UP3, UPT, UR42, 0x1, UPT ;  /* 0x000000012a00788c */ /* 0x000fe4000bf65270 */
[----:B--2---:R-:W-:Y:S02]  /*24d0*/  UIMAD.WIDE.U32 UR8, UR38, UR15, URZ ;  /* 0x0000000f260872a5 */ /* 0x004fe4000f8e00ff */
[----:B------:R-:W-:Y:S02]  /*24e0*/  UIMAD.WIDE.U32 UR4, UR39, UR12, URZ ;  /* 0x0000000c270472a5 */ /* 0x000fe4000f8e00ff */
[----:B------:R-:W-:-:S02]  /*24f0*/  UISETP.NE.AND UP0, UPT, UR14, 0x1, UPT ;  /* 0x000000010e00788c */ /* 0x000fc4000bf05270 */
[----:B------:R-:W-:Y:S01]  /*2500*/  UIMAD.WIDE.U32 UR20, UR29, UR15, URZ ;  /* 0x0000000f1d1472a5 */ /* 0x000fe2000f8e00ff */
[----:B------:R-:W-:Y:S02]  /*2510*/  UMOV UR8, UR9 ;  /* 0x0000000900087c82 */ /* 0x000fe40008000000 */
[----:B------:R-:W-:Y:S01]  /*2520*/  UMOV UR4, UR5 ;  /* 0x0000000500047c82 */ /* 0x000fe20008000000 */
[----:B---3--:R-:W-:Y:S02]  /*2530*/  USHF.R.U32.HI UR8, URZ, UR30, UR8 ;  /* 0x0000001eff087299 */ /* 0x008fe40008011608 */
[----:B----4-:R-:W-:Y:S02]  /*2540*/  UISETP.NE.AND UP2, UPT, UR25, 0x1, UPT ;  /* 0x000000011900788c */ /* 0x010fe4000bf45270 */
[----:B------:R-:W-:Y:S02]  /*2550*/  USHF.R.U32.HI UR4, URZ, UR13, UR4 ;  /* 0x0000000dff047299 */ /* 0x000fe40008011604 */
[----:B------:R-:W-:-:S02]  /*2560*/  USEL UR5, UR38, UR8, !UP0 ;  /* 0x0000000826057287 */ /* 0x000fc4000c000000 */
[----:B------:R-:W-:Y:S02]  /*2570*/  USEL UR8, UR39, UR4, !UP2 ;  /* 0x0000000427087287 */ /* 0x000fe4000d000000 */
[----:B-1----:R-:W-:Y:S01]  /*2580*/  UIMAD.WIDE.U32 UR16, UR5, UR10, URZ ;  /* 0x0000000a051072a5 */ /* 0x002fe2000f8e00ff */
[----:B------:R-:W-:Y:S01]  /*2590*/  UMOV UR4, UR21 ;  /* 0x0000001500047c82 */ /* 0x000fe20008000000 */
[----:B------:R-:W-:Y:S02]  /*25a0*/  UIMAD.WIDE.U32 UR18, UR37, UR12, URZ ;  /* 0x0000000c251272a5 */ /* 0x000fe4000f8e00ff */
[----:B------:R-:W-:-:S03]  /*25b0*/  UIMAD.WIDE.U32 UR20, UR8, UR10, URZ ;  /* 0x0000000a081472a5 */ /* 0x000fc6000f8e00ff */
[----:B------:R-:W-:Y:S01]  /*25c0*/  UMOV UR16, UR17 ;  /* 0x0000001100107c82 */ /* 0x000fe20008000000 */
[----:B------:R-:W-:Y:S02]  /*25d0*/  USHF.R.U32.HI UR4, URZ, UR30, UR4 ;  /* 0x0000001eff047299 */ /* 0x000fe40008011604 */
[----:B------:R-:W-:Y:S01]  /*25e0*/  @UP3 USHF.R.U32.HI UR5, URZ, UR11, UR16 ;  /* 0x0000000bff053299 */ /* 0x000fe20008011610 */
[----:B------:R-:W-:Y:S01]  /*25f0*/  UMOV UR18, UR19 ;  /* 0x0000001300127c82 */ /* 0x000fe20008000000 */
[----:B------:R-:W-:Y:S01]  /*2600*/  UMOV UR20, UR21 ;  /* 0x0000001500147c82 */ /* 0x000fe20008000000 */
[----:B------:R-:W-:Y:S02]  /*2610*/  USHF.R.U32.HI UR13, URZ, UR13, UR18 ;  /* 0x0000000dff0d7299 */ /* 0x000fe40008011612 */
[----:B------:R-:W-:Y:S02]  /*2620*/  USEL UR4, UR29, UR4, !UP0 ;  /* 0x000000041d047287 */ /* 0x000fe4000c000000 */
[----:B------:R-:W-:-:S02]  /*2630*/  @UP3 USHF.R.U32.HI UR8, URZ, UR11, UR20 ;  /* 0x0000000bff083299 */ /* 0x000fc40008011614 */
[----:B------:R-:W-:Y:S02]  /*2640*/  UIMAD UR9, UR42, UR5, URZ ;  /* 0x000000052a0972a4 */ /* 0x000fe4000f8e02ff */
[----:B------:R-:W-:Y:S02]  /*2650*/  USEL UR5, UR37, UR13, !UP2 ;  /* 0x0000000d25057287 */ /* 0x000fe4000d000000 */
[----:B------:R-:W-:Y:S02]  /*2660*/  UIMAD UR12, UR42, UR8, URZ ;  /* 0x000000082a0c72a4 */ /* 0x000fe4000f8e02ff */
[----:B------:R-:W-:Y:S02]  /*2670*/  UISETP.GE.AND UP0, UPT, UR4, UR9, UPT ;  /* 0x000000090400728c */ /* 0x000fe4000bf06270 */
[----:B------:R-:W-:Y:S02]  /*2680*/  UIMAD.WIDE.U32 UR16, UR4, UR10, URZ ;  /* 0x0000000a041072a5 */ /* 0x000fe4000f8e00ff */
[----:B------:R-:W-:-:S02]  /*2690*/  UISETP.GE.OR UP0, UPT, UR5, UR12, UP0 ;  /* 0x0000000c0500728c */ /* 0x000fc40008706670 */
        /* <DEDUP_REMOVED lines=19> */
.L_x_41:
[----:B------:R-:W2:Y:S02]  /*27d0*/  LDCU UR4, c[0x0][0xb30] ;  /* 0x00016600ff0477ac */ /* 0x000ea40008000800 */
[----:B--2---:R-:W-:-:S09]  /*27e0*/  UISETP.NE.AND UP0, UPT, UR4, 0x1, UPT ;  /* 0x000000010400788c */ /* 0x004fd2000bf05270 */
[----:B------:R-:W-:Y:S05]  /*27f0*/  BRA.U UP0, `(.L_x_42) ;  /* 0x0000000100447547 */ /* 0x000fea000b800000 */
[----:B------:R-:W2:Y:S01]  /*2800*/  LDCU.128 UR12, c[0x0][0xb10] ;  /* 0x00016200ff0c77ac */ /* 0x000ea20008000c00 */
[----:B------:R-:W3:Y:S01]  /*2810*/  LDCU UR10, c[0x0][0xb0c] ;  /* 0x00016180ff0a77ac */ /* 0x000ee20008000800 */
[----:B------:R-:W4:Y:S01]  /*2820*/  LDCU UR11, c[0x0][0xb20] ;  /* 0x00016400ff0b77ac */ /* 0x000f220008000800 */
[----:B--2---:R-:W-:Y:S02]  /*2830*/  UIMAD.WIDE.U32 UR8, UR37, UR12, URZ ;  /* 0x0000000c250872a5 */ /* 0x004fe4000f8e00ff */
[----:B------:R-:W-:Y:S02]  /*2840*/  UIMAD.WIDE.U32 UR4, UR29, UR15, URZ ;  /* 0x0000000f1d0472a5 */ /* 0x000fe4000f8e00ff */
[----:B---3--:R-:W-:Y:S02]  /*2850*/  UISETP.NE.AND UP2, UPT, UR10, 0x1, UPT ;  /* 0x000000010a00788c */ /* 0x008fe4000bf45270 */
[----:B------:R-:W-:Y:S01]  /*2860*/  UISETP.NE.AND UP0, UPT, UR14, 0x1, UPT ;  /* 0x000000010e00788c */ /* 0x000fe2000bf05270 */
[----:B------:R-:W-:-:S02]  /*2870*/  UMOV UR8, UR9 ;  /* 0x0000000900087c82 */ /* 0x000fc40008000000 */
[----:B------:R-:W-:Y:S01]  /*2880*/  UMOV UR4, UR5 ;  /* 0x0000000500047c82 */ /* 0x000fe20008000000 */
[----:B------:R-:W-:Y:S02]  /*2890*/  USHF.R.U32.HI UR13, URZ, UR13, UR8 ;  /* 0x0000000dff0d7299 */ /* 0x000fe40008011608 */
[----:B----4-:R-:W-:Y:S02]  /*28a0*/  USHF.R.U32.HI UR4, URZ, UR11, UR4 ;  /* 0x0000000bff047299 */ /* 0x010fe40008011604 */
[----:B------:R-:W-:Y:S02]  /*28b0*/  USEL UR5, UR37, UR13, !UP2 ;  /* 0x0000000d25057287 */ /* 0x000fe4000d000000 */
[----:B------:R-:W-:-:S04]  /*28c0*/  USEL UR4, UR29, UR4, !UP0 ;  /* 0x000000041d047287 */ /* 0x000fc8000c000000 */
[----:B------:R-:W-:Y:S02]  /*28d0*/  UIADD3 UR8, UPT, UPT, UR5, -UR4, URZ ;  /* 0x8000000405087290 */ /* 0x000fe4000fffe0ff */
[----:B------:R-:W-:Y:S02]  /*28e0*/  UIADD3 UR4, UPT, UPT, -UR5, UR4, URZ ;  /* 0x0000000405047290 */ /* 0x000fe4000fffe1ff */
[----:B------:R-:W-:Y:S02]  /*28f0*/  UIMAD UR29, UR8, UR14, UR29 ;  /* 0x0000000e081d72a4 */ /* 0x000fe4000f8e021d */
[----:B------:R-:W-:-:S12]  /*2900*/  UIMAD UR37, UR4, UR10, UR37 ;  /* 0x0000000a042572a4 */ /* 0x000fd8000f8e0225 */
.L_x_42:
[----:B------:R-:W-:Y:S01]  /*2910*/  VIADD R11, R11, 0x1 ;  /* 0x000000010b0b7836 */ /* 0x000fe20000000000 */
[----:B------:R-:W-:Y:S01]  /*2920*/  R2UR UR4, R88 ;  /* 0x00000000580472ca */ /* 0x000fe200000e0000 */
[----:B------:R-:W-:Y:S01]  /*2930*/  UIADD3 UR30, UPT, UPT, UR37, UR63, URZ ;  /* 0x0000003f251e7290 */ /* 0x000fe2000fffe0ff */
[----:B------:R-:W-:Y:S02]  /*2940*/  PLOP3.LUT P1, PT, PT, PT, PT, 0x80, 0x8 ;  /* 0x000000000008781c */ /* 0x000fe40003f2f070 */
[----:B------:R-:W-:-:S04]  /*2950*/  ISETP.NE.AND P0, PT, R11, 0x2, PT ;  /* 0x000000020b00780c */ /* 0x000fc80003f05270 */
[----:B------:R-:W-:Y:S02]  /*2960*/  SEL R3, RZ, 0x1, P0 ;  /* 0x00000001ff037807 */ /* 0x000fe40000000000 */
[----:B------:R-:W-:Y:S02]  /*2970*/  SEL R11, R11, RZ, P0 ;  /* 0x000000ff0b0b7207 */ /* 0x000fe40000000000 */
[----:B------:R-:W-:Y:S01]  /*2980*/  LOP3.LUT R10, R10, R3, RZ, 0x3c, !PT ;  /* 0x000000030a0a7212 */ /* 0x000fe200078e3cff */
[----:B------:R-:W-:Y:S01]  /*2990*/  UIADD3 UR31, UPT, UPT, UR29, UR4, URZ ;  /* 0x000000041d1f7290 */ /* 0x000fe2000fffe0ff */
[----:B------:R-:W-:Y:S11]  /*29a0*/  BRA.U UP1, `(.L_x_43) ;  /* 0xfffffff1012c7547 */ /* 0x000ff6000b83ffff */
[----:B------:R-:W-:Y:S01]  /*29b0*/  UIADD3 UR8, UPT, UPT, UR6, 0x68, URZ ;  /* 0x0000006806087890 */ /* 0x000fe2000fffe0ff */
[----:B------:R-:W-:-:S03]  /*29c0*/  SHF.L.U32 R3, R12, 0x1f, RZ ;  /* 0x0000001f0c037819 */ /* 0x000fc600000006ff */
[----:B------:R-:W-:-:S09]  /*29d0*/  ULEA UR4, UR7, UR8, 0x3 ;  /* 0x0000000807047291 */ /* 0x000fd2000f8e18ff */
[----:B------:R-:W2:Y:S02]  /*29e0*/  SYNCS.PHASECHK.TRANS64.TRYWAIT P0, [UR4], R3 ;  /* 0x00000003ff0075a7 */ /* 0x000ea40008001104 */
[----:B--2---:R-:W-:Y:S05]  /*29f0*/  @!P0 BRA `(.L_x_44) ;  /* 0x0000005c00588947 */ /* 0x004fea0003800000 */
.L_x_138:
[----:B------:R-:W-:-:S04]  /*2a00*/  UIADD3 UR4, UPT, UPT, UR7, 0x1, URZ ;  /* 0x0000000107047890 */ /* 0x000fc8000fffe0ff */
[----:B------:R-:W-:-:S04]  /*2a10*/  UISETP.NE.AND UP0, UPT, UR4, 0xd, UPT ;  /* 0x0000000d0400788c */ /* 0x000fc8000bf05270 */
[----:B------:R-:W-:Y:S02]  /*2a20*/  USEL UR6, URZ, 0x1, UP0 ;  /* 0x00000001ff067887 */ /* 0x000fe40008000000 */
[----:B------:R-:W-:-:S04]  /*2a30*/  USEL UR4, UR4, URZ, UP0 ;  /* 0x000000ff04047287 */ /* 0x000fc80008000000 */
[----:B------:R-:W-:Y:S01]  /*2a40*/  ULEA UR5, UR4, UR8, 0x3 ;  /* 0x0000000804057291 */ /* 0x000fe2000f8e18ff */
[----:B------:R-:W-:-:S04]  /*2a50*/  LOP3.LUT R2, R12, UR6, RZ, 0x3c, !PT ;  /* 0x000000060c027c12 */ /* 0x000fc8000f8e3cff */
[----:B-1----:R-:W-:-:S04]  /*2a60*/  SHF.L.U32 R3, R2, 0x1f, RZ ;  /* 0x0000001f02037819 */ /* 0x002fc800000006ff */
[----:B------:R-:W1:Y:S02]  /*2a70*/  SYNCS.PHASECHK.TRANS64.TRYWAIT P0, [UR5], R3 ;  /* 0x00000003ff0075a7 */ /* 0x000e640008001105 */
[----:B-1----:R-:W-:Y:S05]  /*2a80*/  @!P0 BRA `(.L_x_45) ;  /* 0x0000005c004c8947 */ /* 0x002fea0003800000 */
.L_x_140:
        /* <DEDUP_REMOVED lines=9> */
.L_x_142:
        /* <DEDUP_REMOVED lines=9> */
.L_x_144:
        /* <DEDUP_REMOVED lines=9> */
.L_x_146:
        /* <DEDUP_REMOVED lines=9> */
.L_x_148:
        /* <DEDUP_REMOVED lines=9> */
.L_x_150:
        /* <DEDUP_REMOVED lines=9> */
.L_x_152:
        /* <DEDUP_REMOVED lines=9> */
.L_x_154:
        /* <DEDUP_REMOVED lines=9> */
.L_x_156:
        /* <DEDUP_REMOVED lines=9> */
.L_x_158:
        /* <DEDUP_REMOVED lines=9> */
.L_x_160:
[----:B------:R-:W-:-:S04]  /*3030*/  UIADD3 UR4, UPT, UPT, UR4, 0x1, URZ ;  /* 0x0000000104047890 */ /* 0x000fc8000fffe0ff */
[----:B------:R-:W-:-:S04]  /*3040*/  UISETP.NE.AND UP0, UPT, UR4, 0xd, UPT ;  /* 0x0000000d0400788c */ /* 0x000fc8000bf05270 */
[----:B------:R-:W-:Y:S02]  /*3050*/  USEL UR5, URZ, 0x1, UP0 ;  /* 0x00000001ff057887 */ /* 0x000fe40008000000 */
[----:B------:R-:W-:-:S04]  /*3060*/  USEL UR4, UR4, URZ, UP0 ;  /* 0x000000ff04047287 */ /* 0x000fc80008000000 */
[----:B------:R-:W-:Y:S01]  /*3070*/  ULEA UR4, UR4, UR8, 0x3 ;  /* 0x0000000804047291 */ /* 0x000fe2000f8e18ff */
[----:B-1----:R-:W-:-:S04]  /*3080*/  LOP3.LUT R3, R2, UR5, RZ, 0x3c, !PT ;  /* 0x0000000502037c12 */ /* 0x002fc8000f8e3cff */
[----:B------:R-:W-:Y:S01]  /*3090*/  SHF.L.U32 R3, R3, 0x1f, RZ ;  /* 0x0000001f03037819 */ /* 0x000fe200000006ff */
[----:B------:R-:W-:-:S07]  /*30a0*/  IMAD.U32 R0, RZ, RZ, UR4 ;  /* 0x00000004ff007e24 */ /* 0x000fce000f8e00ff */
.L_x_56:
[----:B-1----:R1:W2:Y:S02]  /*30b0*/  SYNCS.PHASECHK.TRANS64.TRYWAIT P0, [R0+URZ], R3 ;  /* 0x00000003000075a7 */ /* 0x0022a400080011ff */
[----:B--2---:R-:W-:Y:S05]  /*30c0*/  @!P0 NANOSLEEP.SYNCS 0x989680 ;  /* 0x009896800000895d */ /* 0x004fea0003900000 */
[----:B------:R-:W2:Y:S02]  /*30d0*/  @!P0 SYNCS.PHASECHK.TRANS64 P0, [R0+URZ], R3 ;  /* 0x00000003000085a7 */ /* 0x000ea400080010ff */
[----:B--2---:R-:W-:Y:S05]  /*30e0*/  @P0 EXIT ;  /* 0x000000000000094d */ /* 0x004fea0003800000 */
[----:B------:R-:W-:Y:S05]  /*30f0*/  BRA `(.L_x_56) ;  /* 0xfffffffc00ec7947 */ /* 0x000fea000383ffff */
.L_x_23:
[----:B------:R-:W-:-:S04]  /*3100*/  UISETP.NE.AND UP0, UPT, UR46, URZ, UPT ;  /* 0x000000ff2e00728c */ /* 0x000fc8000bf05270 */
[----:B------:R-:W-:-:S09]  /*3110*/  UISETP.NE.OR UP0, UPT, UR18, 0x1, UP0 ;  /* 0x000000011200788c */ /* 0x000fd20008705670 */
[----:B------:R-:W-:Y:S05]  /*3120*/  BRA.U UP0, `(.L_x_57) ;  /* 0x0000000500487547 */ /* 0x000fea000b800000 */
[----:B------:R-:W-:Y:S01]  /*3130*/  ISETP.GE.U32.AND P2, PT, R0, 0x4, PT ;  /* 0x000000040000780c */ /* 0x000fe20003f46070 */
[----:B------:R-:W-:Y:S01]  /*3140*/  IMAD.MOV.U32 R12, RZ, RZ, 0x1 ;  /* 0x00000001ff0c7424 */ /* 0x000fe200078e00ff */
[----:B------:R-:W-:Y:S02]  /*3150*/  CS2R R10, SRZ ;  /* 0x00000000000a7805 */ /* 0x000fe4000001ff00 */
[----:B------:R-:W-:Y:S01]  /*3160*/  CS2R R8, SRZ ;  /* 0x0000000000087805 */ /* 0x000fe2000001ff00 */
[----:B------:R-:W-:Y:S01]  /*3170*/  UMOV UR6, 0x400 ;  /* 0x0000040000067882 */ /* 0x000fe20000000000 */
[----:B------:R-:W-:Y:S01]  /*3180*/  UMOV UR5, URZ ;  /* 0x000000ff00057c82 */ /* 0x000fe20008000000 */
[----:B------:R-:W-:-:S12]  /*3190*/  ULEA UR6, UR46, UR6, 0x18 ;  /* 0x000000062e067291 */ /* 0x000fd8000f8ec0ff */
.L_x_61:
[----:B------:R-:W-:Y:S02]  /*31a0*/  LEA R2, R8, UR6, 0x3 ;  /* 0x0000000608027c11 */ /* 0x000fe4000f8e18ff */
[----:B------:R-:W-:-:S03]  /*31b0*/  SHF.L.U32 R5, R9, 0x1f, RZ ;  /* 0x0000001f09057819 */ /* 0x000fc600000006ff */
[----:B------:R-:W-:Y:S01]  /*31c0*/  VIADD R4, R2, 0x170 ;  /* 0x0000017002047836 */ /* 0x000fe20000000000 */
[----:B------:R-:W2:Y:S02]  /*31d0*/  SYNCS.PHASECHK.TRANS64.TRYWAIT P0, [R2+URZ+0x160], R5 ;  /* 0x00016005020075a7 */ /* 0x000ea400080011ff */
[----:B--2---:R-:W-:Y:S05]  /*31e0*/  @!P0 BRA `(.L_x_58) ;  /* 0x00000058007c8947 */ /* 0x004fea0003800000 */
.L_x_161:
[----:B------:R-:W-:Y:S01]  /*31f0*/  ULEA UR4, UR5, UR6, 0x3 ;  /* 0x0000000605047291 */ /* 0x000fe2000f8e18ff */
[----:B------:R-:W-:Y:S02]  /*3200*/  PRMT R4, RZ, 0x654, R4 ;  /* 0x00000654ff047816 */ /* 0x000fe40000000004 */
[----:B--2---:R-:W-:Y:S01]  /*3210*/  SHF.L.U32 R5, R12, 0x1f, RZ ;  /* 0x0000001f0c057819 */ /* 0x004fe200000006ff */
[----:B------:R-:W-:Y:S01]  /*3220*/  UIADD3 UR7, UPT, UPT, UR4, 0x100, URZ ;  /* 0x0000010004077890 */ /* 0x000fe2000fffe0ff */
[----:B------:R2:W-:Y:S05]  /*3230*/  SYNCS.ARRIVE.TRANS64.RED.A1T0 RZ, [R4+URZ], RZ ;  /* 0x000000ff04ff79a7 */ /* 0x0005ea00081004ff */
[----:B------:R-:W-:Y:S01]  /*3240*/  IMAD.U32 R7, RZ, RZ, UR7 ;  /* 0x00000007ff077e24 */ /* 0x000fe2000f8e00ff */
[----:B------:R-:W3:Y:S04]  /*3250*/  SYNCS.PHASECHK.TRANS64.TRYWAIT P0, [UR4+0x110], R5 ;  /* 0x00011005ff0075a7 */ /* 0x000ee80008001104 */
[----:B------:R-:W-:Y:S01]  /*3260*/  PRMT R6, R0, 0x654, R7 ;  /* 0x0000065400067816 */ /* 0x000fe20000000007 */
[----:B--2---:R-:W-:Y:S01]  /*3270*/  @!P2 IMAD.MOV.U32 R4, RZ, RZ, 0x10 ;  /* 0x00000010ff04a424 */ /* 0x004fe200078e00ff */
[----:B---3--:R-:W-:Y:S06]  /*3280*/  @!P0 BRA `(.L_x_59) ;  /* 0x0000005800688947 */ /* 0x008fec0003800000 */
.L_x_163:
[----:B------:R-:W-:Y:S01]  /*3290*/  ULEA UR8, UR5, UR6, 0x4 ;  /* 0x0000000605087291 */ /* 0x000fe2000f8e20ff */
[----:B------:R-:W-:Y:S01]  /*32a0*/  SEL R3, R6, R3, !P2 ;  /* 0x0000000306037207 */ /* 0x000fe20005000000 */
[----:B------:R-:W-:Y:S01]  /*32b0*/  UIADD3 UR9, UPT, UPT, UR4, 0x100, URZ ;  /* 0x0000010004097890 */ /* 0x000fe2000fffe0ff */
[----:B--2---:R-:W-:Y:S01]  /*32c0*/  LEA R2, R11, UR6, 0x3 ;  /* 0x000000060b027c11 */ /* 0x004fe2000f8e18ff */
[----:B------:R-:W-:Y:S01]  /*32d0*/  UIADD3 UR8, UPT, UPT, UR8, 0x190, URZ ;  /* 0x0000019008087890 */ /* 0x000fe2000fffe0ff */
[----:B------:R-:W-:Y:S01]  /*32e0*/  SHF.L.U32 R5, R10, 0x1f, RZ ;  /* 0x0000001f0a057819 */ /* 0x000fe200000006ff */
[----:B------:R2:W-:Y:S01]  /*32f0*/  @!P2 SYNCS.ARRIVE.TRANS64.RED RZ, [R3+URZ], R4 ;  /* 0x0000000403ffa9a7 */ /* 0x0005e200080004ff */
[----:B------:R-:W-:Y:S01]  /*3300*/  UIADD3 UR4, UPT, UPT, UR5, 0x1, URZ ;  /* 0x0000000105047890 */ /* 0x000fe2000fffe0ff */
[----:B------:R-:W-:-:S03]  /*3310*/  VIADD R8, R8, 0x1 ;  /* 0x0000000108087836 */ /* 0x000fc60000000000 */
[----:B------:R-:W-:Y:S02]  /*3320*/  UISETP.NE.AND UP0, UPT, UR4, 0x2, UPT ;  /* 0x000000020400788c */ /* 0x000fe4000bf05270 */
[----:B------:R-:W-:Y:S06]  /*3330*/  UGETNEXTWORKID.BROADCAST [UR8], [UR9] ;  /* 0x00000000080073ca */ /* 0x000fec0008000100 */
[----:B------:R-:W-:Y:S01]  /*3340*/  USEL UR7, URZ, 0x1, UP0 ;  /* 0x00000001ff077887 */ /* 0x000fe20008000000 */
[----:B------:R-:W-:Y:S01]  /*3350*/  ISETP.NE.AND P0, PT, R8, 0x2, PT ;  /* 0x000000020800780c */ /* 0x000fe20003f05270 */
[----:B------:R-:W-:Y:S01]  /*3360*/  USEL UR5, UR4, URZ, UP0 ;  /* 0x000000ff04057287 */ /* 0x000fe20008000000 */
[----:B------:R-:W3:Y:S03]  /*3370*/  SYNCS.PHASECHK.TRANS64.TRYWAIT P1, [R2+URZ+0x100], R5 ;  /* 0x00010005020075a7 */ /* 0x000ee600080211ff */
[----:B------:R-:W-:Y:S01]  /*3380*/  LOP3.LUT R12, R12, UR7, RZ, 0x3c, !PT ;  /* 0x000000070c0c7c12 */ /* 0x000fe2000f8e3cff */
[----:B--23--:R-:W-:Y:S07]  /*3390*/  @!P1 BRA `(.L_x_60) ;  /* 0x00000058003c9947 */ /* 0x00cfee0003800000 */
.L_x_164:
[C---:B------:R-:W-:Y:S01]  /*33a0*/  LEA R4, R11.reuse, UR6, 0x4 ;  /* 0x000000060b047c11 */ /* 0x040fe2000f8e20ff */
[----:B--2---:R-:W-:Y:S01]  /*33b0*/  VIADD R2, R2, 0x110 ;  /* 0x0000011002027836 */ /* 0x004fe20000000000 */
[----:B------:R-:W-:Y:S01]  /*33c0*/  SEL R8, R8, RZ, P0 ;  /* 0x000000ff08087207 */ /* 0x000fe20000000000 */
[----:B------:R-:W-:-:S03]  /*33d0*/  VIADD R11, R11, 0x1 ;  /* 0x000000010b0b7836 */ /* 0x000fc60000000000 */
[----:B------:R-:W2:Y:S01]  /*33e0*/  LDS.128 R4, [R4+0x190] ;  /* 0x0001900004047984 */ /* 0x000ea20000000c00 */
[----:B------:R-:W-:Y:S02]  /*33f0*/  PRMT R2, RZ, 0x654, R2 ;  /* 0x00000654ff027816 */ /* 0x000fe40000000002 */
[C---:B------:R-:W-:Y:S01]  /*3400*/  ISETP.NE.AND P1, PT, R11.reuse, 0x2, PT ;  /* 0x000000020b00780c */ /* 0x040fe20003f25270 */
[----:B------:R-:W-:Y:S01]  /*3410*/  @!PT LDS RZ, [RZ] ;  /* 0x00000000fffff984 */ /* 0x000fe20000000800 */
[----:B------:R-:W-:Y:S01]  /*3420*/  @!PT LDS RZ, [RZ] ;  /* 0x00000000fffff984 */ /* 0x000fe20000000800 */
[----:B------:R-:W-:Y:S01]  /*3430*/  @!PT LDS RZ, [RZ] ;  /* 0x00000000fffff984 */ /* 0x000fe20000000800 */
[----:B------:R-:W-:Y:S01]  /*3440*/  @!PT LDS RZ, [RZ] ;  /* 0x00000000fffff984 */ /* 0x000fe20000000800 */
[----:B------:R3:W-:Y:S06]  /*3450*/  MEMBAR.ALL.CTA ;  /* 0x0000000000007992 */ /* 0x0007ec0000008000 */
[----:B---3--:R-:W3:Y:S01]  /*3460*/  FENCE.VIEW.ASYNC.S ;  /* 0x00000000000073c6 */ /* 0x008ee20000000000 */
[----:B------:R-:W-:Y:S01]  /*3470*/  SEL R11, R11, RZ, P1 ;  /* 0x000000ff0b0b7207 */ /* 0x000fe20000800000 */
[----:B---3--:R3:W-:Y:S01]  /*3480*/  SYNCS.ARRIVE.TRANS64.RED.A1T0 RZ, [R2+URZ], RZ ;  /* 0x000000ff02ff79a7 */ /* 0x0087e200081004ff */
[----:B--2---:R-:W-:-:S02]  /*3490*/  LOP3.LUT P3, RZ, R6, 0x1, RZ, 0xc0, !PT ;  /* 0x0000000106ff7812 */ /* 0x004fc4000786c0ff */
[----:B------:R-:W-:-:S04]  /*34a0*/  SEL R5, RZ, 0x1, P1 ;  /* 0x00000001ff057807 */ /* 0x000fc80000800000 */
[----:B------:R-:W-:Y:S02]  /*34b0*/  LOP3.LUT R10, R10, R5, RZ, 0x3c, !PT ;  /* 0x000000050a0a7212 */ /* 0x000fe400078e3cff */
[----:B---3--:R-:W-:-:S04]  /*34c0*/  SEL R2, RZ, 0x1, P0 ;  /* 0x00000001ff027807 */ /* 0x008fc80000000000 */
[----:B------:R-:W-:Y:S01]  /*34d0*/  LOP3.LUT R9, R9, R2, RZ, 0x3c, !PT ;  /* 0x0000000209097212 */ /* 0x000fe200078e3cff */
[----:B------:R-:W-:Y:S06]  /*34e0*/  @P3 BRA `(.L_x_61) ;  /* 0xfffffffc002c3947 */ /* 0x000fec000383ffff */
[----:B------:R-:W-:Y:S01]  /*34f0*/  ULEA UR4, UR5, UR6, 0x3 ;  /* 0x0000000605047291 */ /* 0x000fe2000f8e18ff */
[----:B------:R-:W-:-:S08]  /*3500*/  SHF.L.U32 R3, R12, 0x1f, RZ ;  /* 0x0000001f0c037819 */ /* 0x000fd000000006ff */
[----:B------:R-:W2:Y:S02]  /*3510*/  SYNCS.PHASECHK.TRANS64 P0, [UR4+0x110], R3 ;  /* 0x00011003ff0075a7 */ /* 0x000ea40008001004 */
[----:B--2---:R-:W-:Y:S05]  /*3520*/  @P0 BRA `(.L_x_62) ;  /* 0x0000000000080947 */ /* 0x004fea0003800000 */
[----:B------:R-:W2:Y:S02]  /*3530*/  SYNCS.PHASECHK.TRANS64.TRYWAIT P0, [UR4+0x110], R3 ;  /* 0x00011003ff0075a7 */ /* 0x000ea40008001104 */
[----:B--2---:R-:W-:Y:S05]  /*3540*/  @!P0 BRA `(.L_x_63) ;  /* 0x0000005400e48947 */ /* 0x004fea0003800000 */
.L_x_62:
[----:B------:R-:W-:-:S04]  /*3550*/  UIADD3 UR7, UPT, UPT, UR5, 0x1, URZ ;  /* 0x0000000105077890 */ /* 0x000fc8000fffe0ff */
[----:B------:R-:W-:-:S04]  /*3560*/  UISETP.NE.AND UP0, UPT, UR7, 0x2, UPT ;  /* 0x000000020700788c */ /* 0x000fc8000bf05270 */
[----:B------:R-:W-:Y:S02]  /*3570*/  USEL UR8, URZ, 0x1, UP0 ;  /* 0x00000001ff087887 */ /* 0x000fe40008000000 */
[----:B------:R-:W-:-:S04]  /*3580*/  USEL UR7, UR7, URZ, UP0 ;  /* 0x000000ff07077287 */ /* 0x000fc80008000000 */
[----:B------:R-:W-:Y:S01]  /*3590*/  ULEA UR7, UR7, UR6, 0x3 ;  /* 0x0000000607077291 */ /* 0x000fe2000f8e18ff */
[----:B--2---:R-:W-:-:S04]  /*35a0*/  LOP3.LUT R3, R12, UR8, RZ, 0x3c, !PT ;  /* 0x000000080c037c12 */ /* 0x004fc8000f8e3cff */
[----:B------:R-:W-:-:S04]  /*35b0*/  SHF.L.U32 R0, R3, 0x1f, RZ ;  /* 0x0000001f03007819 */ /* 0x000fc800000006ff */
[----:B------:R-:W2:Y:S02]  /*35c0*/  SYNCS.PHASECHK.TRANS64 P0, [UR7+0x110], R0 ;  /* 0x00011000ff0075a7 */ /* 0x000ea40008001007 */
[----:B-12---:R-:W-:Y:S05]  /*35d0*/  @P0 EXIT ;  /* 0x000000000000094d */ /* 0x006fea0003800000 */
[----:B------:R-:W-:Y:S02]  /*35e0*/  SHF.L.U32 R3, R3, 0x1f, RZ ;  /* 0x0000001f03037819 */ /* 0x000fe400000006ff */
[----:B------:R-:W-:-:S07]  /*35f0*/  MOV R0, UR7 ;  /* 0x0000000700007c02 */ /* 0x000fce0008000f00 */
.L_x_64:
[----:B-1----:R1:W2:Y:S02]  /*3600*/  SYNCS.PHASECHK.TRANS64.TRYWAIT P0, [R0+URZ+0x110], R3 ;  /* 0x00011003000075a7 */ /* 0x0022a400080011ff */
[----:B--2---:R-:W-:Y:S05]  /*3610*/  @!P0 NANOSLEEP.SYNCS 0x989680 ;  /* 0x009896800000895d */ /* 0x004fea0003900000 */
[----:B------:R-:W2:Y:S02]  /*3620*/  @!P0 SYNCS.PHASECHK.TRANS64 P0, [R0+URZ+0x110], R3 ;  /* 0x00011003000085a7 */ /* 0x000ea400080010ff */
[----:B--2---:R-:W-:Y:S05]  /*3630*/  @P0 EXIT ;  /* 0x000000000000094d */ /* 0x004fea0003800000 */
[----:B------:R-:W-:Y:S05]  /*3640*/  BRA `(.L_x_64) ;  /* 0xfffffffc00ec7947 */ /* 0x000fea000383ffff */
.L_x_57:
[----:B------:R-:W-:Y:S05]  /*3650*/  BRA.U UP5, `(.L_x_65) ;  /* 0x0000001105d87547 */ /* 0x000fea000b800000 */
[----:B------:R-:W-:Y:S01]  /*3660*/  UMOV UR4, 0x40 ;  /* 0x0000004000047882 */ /* 0x000fe20000000000 */
[----:B------:R-:W-:Y:S01]  /*3670*/  NOP ;  /* 0x0000000000007918 */ /* 0x000fe20000000000 */
[----:B------:R-:W-:Y:S01]  /*3680*/  ULEA UR5, UR46, UR4, 0x18 ;  /* 0x000000042e057291 */ /* 0x000fe2000f8ec0ff */
[----:B------:R-:W-:Y:S02]  /*3690*/  UMOV UR6, 0x400 ;  /* 0x0000040000067882 */ /* 0x000fe40000000000 */
[----:B------:R-:W-:-:S06]  /*36a0*/  ULEA UR6, UR46, UR6, 0x18 ;  /* 0x000000062e067291 */ /* 0x000fcc000f8ec0ff */
[----:B------:R-:W2:Y:S02]  /*36b0*/  LDS.U8 R0, [UR5+0x1c] ;  /* 0x00001c05ff007984 */ /* 0x000ea40008000000 */
[----:B--2---:R-:W-:-:S13]  /*36c0*/  ISETP.NE.AND P0, PT, R0, RZ, PT ;  /* 0x000000ff0000720c */ /* 0x004fda0003f05270 */
[----:B------:R-:W-:Y:S05]  /*36d0*/  @P0 BRA `(.L_x_66) ;  /* 0x0000000400080947 */ /* 0x000fea0003800000 */
[----:B------:R-:W-:Y:S02]  /*36e0*/  UISETP.NE.U32.AND UP1, UPT, UR45, 0x1, UPT ;  /* 0x000000012d00788c */ /* 0x000fe4000bf25070 */
[----:B------:R-:W-:-:S07]  /*36f0*/  UIADD3 UR7, UPT, UPT, UR5, 0x8, URZ ;  /* 0x0000000805077890 */ /* 0x000fce000fffe0ff */
[----:B------:R-:W-:Y:S05]  /*3700*/  BRA.U !UP1, `(.L_x_67) ;  /* 0x00000001099c7547 */ /* 0x000fea000b800000 */
[----:B------:R-:W-:Y:S01]  /*3710*/  ELECT P0, URZ, PT ;  /* 0x0000000000ff782f */ /* 0x000fe20003800000 */
[----:B------:R-:W-:-:S12]  /*3720*/  BSSY B0, `(.L_x_67) ;  /* 0x0000025000007945 */ /* 0x000fd80003800000 */
[----:B------:R-:W-:Y:S05]  /*3730*/  @!P0 BRA `(.L_x_68) ;  /* 0x00000000008c8947 */ /* 0x000fea0003800000 */
[----:B------:R-:W-:-:S05]  /*3740*/  UMOV UR4, 0x10 ;  /* 0x0000001000047882 */ /* 0x000fca0000000000 */
[----:B------:R-:W-:Y:S04]  /*3750*/  DEPBAR.LE SB2, 0x36 ;  /* 0x0000ad800000791a */ /* 0x000fe80000000000 */
[----:B------:R-:W2:Y:S02]  /*3760*/  UTCATOMSWS.2CTA.FIND_AND_SET.ALIGN UP0, UR4, UR4 ;  /* 0x00000004000475e3 */ /* 0x000ea40008200800 */
[----:B--2---:R-:W-:Y:S01]  /*3770*/  MOV R11, UR4 ;  /* 0x00000004000b7c02 */ /* 0x004fe20008000f00 */
[----:B------:R-:W-:Y:S06]  /*3780*/  BRA.U UP0, `(.L_x_69) ;  /* 0x0000000100187547 */ /* 0x000fec000b800000 */
.L_x_70:
[----:B------:R-:W-:Y:S05]  /*3790*/  NANOSLEEP 0x64 ;  /* 0x000000640000795d */ /* 0x000fea0003800000 */
[----:B------:R-:W-:-:S05]  /*37a0*/  UMOV UR4, 0x10 ;  /* 0x0000001000047882 */ /* 0x000fca0000000000 */
[----:B------:R-:W-:Y:S04]  /*37b0*/  DEPBAR.LE SB2, 0x36 ;  /* 0x0000ad800000791a */ /* 0x000fe80000000000 */
[----:B------:R-:W2:Y:S02]  /*37c0*/  UTCATOMSWS.2CTA.FIND_AND_SET.ALIGN UP0, UR4, UR4 ;  /* 0x00000004000475e3 */ /* 0x000ea40008200800 */
[----:B--2---:R-:W-:Y:S01]  /*37d0*/  MOV R11, UR4 ;  /* 0x00000004000b7c02 */ /* 0x004fe20008000f00 */
[----:B------:R-:W-:Y:S05]  /*37e0*/  BRA.U !UP0, `(.L_x_70) ;  /* 0xfffffffd08e87547 */ /* 0x000fea000b83ffff */
.L_x_69:
[----:B------:R-:W2:Y:S01]  /*37f0*/  LDS R7, [UR5+0x10] ;  /* 0x00001005ff077984 */ /* 0x000ea20008000800 */
[----:B------:R-:W-:Y:S01]  /*3800*/  IMAD.U32 R5, RZ, RZ, UR6 ;  /* 0x00000006ff057e24 */ /* 0x000fe2000f8e00ff */
[----:B------:R-:W-:-:S03]  /*3810*/  MOV R4, UR48 ;  /* 0x0000003000047c02 */ /* 0x000fc60008000f00 */
[----:B------:R-:W-:Y:S01]  /*3820*/  VIADD R5, R5, 0x1b0 ;  /* 0x000001b005057836 */ /* 0x000fe20000000000 */
[----:B--2---:R-:W-:-:S04]  /*3830*/  SHF.L.U32 R7, R7, 0x1f, RZ ;  /* 0x0000001f07077819 */ /* 0x004fc800000006ff */
[----:B------:R-:W2:Y:S02]  /*3840*/  SYNCS.PHASECHK.TRANS64.TRYWAIT P0, [UR5+0x8], R7 ;  /* 0x00000807ff0075a7 */ /* 0x000ea40008001105 */
[----:B--2---:R-:W-:Y:S05]  /*3850*/  @P0 BRA `(.L_x_71) ;  /* 0x0000000000080947 */ /* 0x004fea0003800000 */
[----:B------:R-:W2:Y:S02]  /*3860*/  SYNCS.PHASECHK.TRANS64.TRYWAIT P0, [UR5+0x8], R7 ;  /* 0x00000807ff0075a7 */ /* 0x000ea40008001105 */
[----:B--2---:R-:W-:Y:S05]  /*3870*/  @!P0 BRA `(.L_x_72) ;  /* 0x0000005400308947 */ /* 0x004fea0003800000 */
.L_x_71:
[----:B--2---:R-:W-:Y:S01]  /*3880*/  HFMA2 R0, -RZ, RZ, 0, 5.9604644775390625e-08 ;  /* 0x00000001ff007431 */ /* 0x004fe200000001ff */
[----:B------:R-:W-:Y:S01]  /*3890*/  UPRMT UR4, UR48, 0x654, UR7 ;  /* 0x0000065430047896 */ /* 0x000fe20008000007 */
[----:B------:R-:W-:Y:S01]  /*38a0*/  IMAD.MOV.U32 R8, RZ, RZ, 0xffff ;  /* 0x0000ffffff087424 */ /* 0x000fe200078e00ff */
[----:B------:R-:W-:Y:S01]  /*38b0*/  PRMT R4, R4, 0x654, R5 ;  /* 0x0000065404047816 */ /* 0x000fe20000000005 */
[----:B------:R-:W-:Y:S02]  /*38c0*/  IMAD.MOV.U32 R6, RZ, RZ, 0x4 ;  /* 0x00000004ff067424 */ /* 0x000fe400078e00ff */
[----:B------:R-:W-:Y:S01]  /*38d0*/  IMAD.SHL.U32 R9, R11, 0x20, RZ ;  /* 0x000000200b097824 */ /* 0x000fe200078e00ff */
[----:B------:R-:W-:Y:S02]  /*38e0*/  MOV R5, UR4 ;  /* 0x0000000400057c02 */ /* 0x000fe40008000f00 */
[-C--:B------:R-:W-:Y:S01]  /*38f0*/  SHF.L.U32 R8, R8, R11.reuse, RZ ;  /* 0x0000000b08087219 */ /* 0x080fe200000006ff */
[----:B------:R2:W-:Y:S01]  /*3900*/  SYNCS.ARRIVE.TRANS64.RED RZ, [UR4], R6 ;  /* 0x00000006ffff79a7 */ /* 0x0005e20008000404 */
[----:B------:R-:W-:Y:S01]  /*3910*/  SHF.L.U32 R7, R0, R11, RZ ;  /* 0x0000000b00077219 */ /* 0x000fe200000006ff */
[----:B------:R2:W-:Y:S04]  /*3920*/  STS [UR6+0x1b0], R9 ;  /* 0x0001b009ff007988 */ /* 0x0005e80008000806 */
[----:B------:R2:W-:Y:S04]  /*3930*/  STAS [R4.64], R11 ;  /* 0x0000000b04007dbd */ /* 0x0005e8000c0008ff */
[----:B------:R2:W-:Y:S04]  /*3940*/  ATOMS.OR RZ, [UR5+0x14], R8 ;  /* 0x00001408ffff798c */ /* 0x0005e8000b000005 */
[----:B------:R2:W-:Y:S04]  /*3950*/  ATOMS.OR RZ, [UR5+0x18], R7 ;  /* 0x00001807ffff798c */ /* 0x0005e8000b000005 */
[----:B------:R2:W-:Y:S02]  /*3960*/  ATOMS.XOR RZ, [UR5+0x10], R0 ;  /* 0x00001000ffff798c */ /* 0x0005e4000b800005 */
.L_x_68:
[----:B-1----:R-:W-:Y:S05]  /*3970*/  BSYNC B0 ;  /* 0x0000000000007941 */ /* 0x002fea0003800000 */
.L_x_67:
[----:B------:R-:W-:Y:S05]  /*3980*/  BRA.U UP1, `(.L_x_73) ;  /* 0x00000001016c7547 */ /* 0x000fea000b800000 */
[----:B------:R-:W-:-:S03]  /*3990*/  UMOV UR4, 0xffffffff ;  /* 0xffffffff00047882 */ /* 0x000fc60000000000 */
[----:B------:R-:W-:Y:S05]  /*39a0*/  BRA.DIV UR4, `(.L_x_74) ;  /* 0x0000005204fc7947 */ /* 0x000fea000b800000 */
[----:B------:R-:W-:-:S13]  /*39b0*/  ELECT P6, URZ, PT ;  /* 0x0000000000ff782f */ /* 0x000fda00038c0000 */
.L_x_168:
[----:B------:R-:W-:Y:S05]  /*39c0*/  @!P6 BRA `(.L_x_73) ;  /* 0x00000000005ce947 */ /* 0x000fea0003800000 */
[----:B--2---:R-:W2:Y:S02]  /*39d0*/  LDS R5, [UR5+0x10] ;  /* 0x00001005ff057984 */ /* 0x004ea40008000800 */
[----:B--2---:R-:W-:-:S04]  /*39e0*/  SHF.L.U32 R5, R5, 0x1f, RZ ;  /* 0x0000001f05057819 */ /* 0x004fc800000006ff */
[----:B------:R-:W2:Y:S02]  /*39f0*/  SYNCS.PHASECHK.TRANS64.TRYWAIT P0, [UR5+0x8], R5 ;  /* 0x00000805ff0075a7 */ /* 0x000ea40008001105 */
[----:B--2---:R-:W-:Y:S05]  /*3a00*/  @P0 BRA `(.L_x_75) ;  /* 0x0000000000080947 */ /* 0x004fea0003800000 */
[----:B------:R-:W2:Y:S02]  /*3a10*/  SYNCS.PHASECHK.TRANS64.TRYWAIT P0, [UR5+0x8], R5 ;  /* 0x00000805ff0075a7 */ /* 0x000ea40008001105 */
[----:B--2---:R-:W-:Y:S05]  /*3a20*/  @!P0 BRA `(.L_x_76) ;  /* 0x0000005000fc8947 */ /* 0x004fea0003800000 */
.L_x_75:
[----:B------:R-:W3:Y:S01]  /*3a30*/  LDS R7, [UR6+0x1b0] ;  /* 0x0001b006ff077984 */ /* 0x000ee20008000800 */
[----:B--2---:R-:W-:Y:S02]  /*3a40*/  HFMA2 R0, -RZ, RZ, 0, 5.9604644775390625e-08 ;  /* 0x00000001ff007431 */ /* 0x004fe400000001ff */
[----:B------:R-:W-:Y:S01]  /*3a50*/  IMAD.MOV.U32 R4, RZ, RZ, 0xffff ;  /* 0x0000ffffff047424 */ /* 0x000fe200078e00ff */
[----:B------:R-:W-:Y:S01]  /*3a60*/  UPRMT UR4, UR48, 0x654, UR7 ;  /* 0x0000065430047896 */ /* 0x000fe20008000007 */
[----:B---3--:R-:W-:-:S03]  /*3a70*/  IMAD.SHL.U32 R5, R7, 0x20, RZ ;  /* 0x0000002007057824 */ /* 0x008fc600078e00ff */
[-C--:B------:R-:W-:Y:S02]  /*3a80*/  SHF.L.U32 R4, R4, R7.reuse, RZ ;  /* 0x0000000704047219 */ /* 0x080fe400000006ff */
[----:B------:R-:W-:Y:S01]  /*3a90*/  SHF.L.U32 R7, R0, R7, RZ ;  /* 0x0000000700077219 */ /* 0x000fe200000006ff */
[----:B------:R3:W-:Y:S04]  /*3aa0*/  STS [UR6+0x1b0], R5 ;  /* 0x0001b005ff007988 */ /* 0x0007e80008000806 */
[----:B------:R3:W-:Y:S04]  /*3ab0*/  ATOMS.OR RZ, [UR5+0x14], R4 ;  /* 0x00001404ffff798c */ /* 0x0007e8000b000005 */
[----:B------:R3:W-:Y:S01]  /*3ac0*/  ATOMS.OR RZ, [UR5+0x18], R7 ;  /* 0x00001807ffff798c */ /* 0x0007e2000b000005 */
[----:B------:R-:W-:Y:S03]  /*3ad0*/  SYNCS.ARRIVE.TRANS64.RED.A1T0 RZ, [UR4], RZ ;  /* 0x000000ffffff79a7 */ /* 0x000fe60008100404 */
[----:B------:R3:W-:Y:S01]  /*3ae0*/  ATOMS.XOR RZ, [UR5+0x10], R0 ;  /* 0x00001000ffff798c */ /* 0x0007e2000b800005 */
[----:B------:R-:W-:Y:S05]  /*3af0*/  BRA `(.L_x_73) ;  /* 0x0000000000107947 */ /* 0x000fea0003800000 */
.L_x_66:
[----:B------:R-:W-:Y:S02]  /*3b00*/  MOV R0, 0xffffffff ;  /* 0xffffffff00007802 */ /* 0x000fe40000000f00 */
[----:B------:R-:W-:-:S03]  /*3b10*/  MOV R4, 0x3b40 ;  /* 0x00003b4000047802 */ /* 0x000fc60000000f00 */
[----:B------:R2:W-:Y:S04]  /*3b20*/  STS [UR6+0x1b0], R0 ;  /* 0x0001b000ff007988 */ /* 0x0005e80008000806 */
[----:B-12--5:R-:W-:Y:S05]  /*3b30*/  CALL.REL.NOINC `($__internal_1_$__cuda_sm10x_tcgen05_guardrail_trap_phase_invalid_during_alloc) ;  /* 0x0000005800447944 */ /* 0x026fea0003c00000 */
.L_x_73:
[----:B------:R-:W-:Y:S05]  /*3b40*/  WARPSYNC.ALL ;  /* 0x0000000000007948 */ /* 0x000fea0003800000 */
[----:B------:R-:W4:Y:S01]  /*3b50*/  S2UR UR4, SR_CgaCtaId ;  /* 0x00000000000479c3 */ /* 0x000f220000008800 */
[----:B------:R-:W-:Y:S01]  /*3b60*/  UMOV UR26, 0x400 ;  /* 0x00000400001a7882 */ /* 0x000fe20000000000 */
[----:B------:R-:W-:-:S06]  /*3b70*/  NOP ;  /* 0x0000000000007918 */ /* 0x000fcc0000000000 */
[----:B------:R-:W-:Y:S06]  /*3b80*/  BAR.ARV 0x6, 0xa0 ;  /* 0x0182800000007b1d */ /* 0x000fec0000002000 */
[----:B------:R-:W1:Y:S01]  /*3b90*/  LDCU UR6, c[0x0][0x38c] ;  /* 0x00007180ff0677ac */ /* 0x000e620008000800 */
[----:B------:R-:W-:Y:S01]  /*3ba0*/  LOP3.LUT R3, R3, 0xffff, RZ, 0xc0, !PT ;  /* 0x0000ffff03037812 */ /* 0x000fe200078ec0ff */
[----:B--2---:R-:W-:Y:S01]  /*3bb0*/  IMAD.MOV.U32 R9, RZ, RZ, 0x1 ;  /* 0x00000001ff097424 */ /* 0x004fe200078e00ff */
[----:B------:R-:W-:Y:S01]  /*3bc0*/  LOP3.LUT R2, R2, 0xffff, RZ, 0xc0, !PT ;  /* 0x0000ffff02027812 */ /* 0x000fe200078ec0ff */
[----:B------:R-:W-:Y:S01]  /*3bd0*/  IMAD.MOV.U32 R8, RZ, RZ, RZ ;  /* 0x000000ffff087224 */ /* 0x000fe200078e00ff */
[----:B------:R-:W-:Y:S01]  /*3be0*/  R2UR UR28, R3 ;  /* 0x00000000031c72ca */ /* 0x000fe200000e0000 */
[----:B------:R-:W-:Y:S01]  /*3bf0*/  UMOV UR32, URZ ;  /* 0x000000ff00207c82 */ /* 0x000fe20008000000 */
[----:B------:R-:W-:-:S02]  /*3c00*/  R2UR UR42, R2 ;  /* 0x00000000022a72ca */ /* 0x000fc400000e0000 */
[----:B------:R-:W-:Y:S01]  /*3c10*/  CS2R R2, SRZ ;  /* 0x0000000000027805 */ /* 0x000fe2000001ff00 */
[----:B------:R-:W-:Y:S01]  /*3c20*/  UMOV UR23, URZ ;  /* 0x000000ff00177c82 */ /* 0x000fe20008000000 */
[----:B----4-:R-:W-:Y:S01]  /*3c30*/  ULEA UR26, UR4, UR26, 0x18 ;  /* 0x0000001a041a7291 */ /* 0x010fe2000f8ec0ff */
[----:B------:R-:W-:Y:S01]  /*3c40*/  UMOV UR22, URZ ;  /* 0x000000ff00167c82 */ /* 0x000fe20008000000 */
[----:B------:R-:W-:Y:S02]  /*3c50*/  UISETP.NE.AND UP3, UPT, UR45, URZ, UPT ;  /* 0x000000ff2d00728c */ /* 0x000fe4000bf65270 */
[----:B------:R-:W-:Y:S02]  /*3c60*/  UIADD3 UR5, UPT, UPT, UR26, 0x4300, URZ ;  /* 0x000043001a057890 */ /* 0x000fe4000fffe0ff */
[----:B------:R-:W-:-:S03]  /*3c70*/  UIADD3 UR4, UPT, UPT, UR26, 0x1e300, URZ ;  /* 0x0001e3001a047890 */ /* 0x000fc6000fffe0ff */
[----:B---3--:R-:W2:Y:S01]  /*3c80*/  LDS R0, [UR26+0x1b0] ;  /* 0x0001b01aff007984 */ /* 0x008ea20008000800 */
[----:B-1----:R-:W-:Y:S02]  /*3c90*/  UIADD3 UR6, UPT, UPT, UR6, 0x7f, URZ ;  /* 0x0000007f06067890 */ /* 0x002fe4000fffe0ff */
[----:B------:R-:W-:Y:S02]  /*3ca0*/  USHF.R.U32.HI UR5, URZ, 0x4, UR5 ;  /* 0x00000004ff057899 */ /* 0x000fe40008011605 */
[----:B------:R-:W-:Y:S02]  /*3cb0*/  USHF.R.S32.HI UR33, URZ, 0x1f, UR6 ;  /* 0x0000001fff217899 */ /* 0x000fe40008011406 */
[----:B------:R-:W-:Y:S02]  /*3cc0*/  USHF.R.U32.HI UR4, URZ, 0x4, UR4 ;  /* 0x00000004ff047899 */ /* 0x000fe40008011604 */
[----:B------:R-:W-:Y:S02]  /*3cd0*/  ULEA.HI UR33, UR33, UR6, URZ, 0x7 ;  /* 0x0000000621217291 */ /* 0x000fe4000f8f38ff */
[----:B------:R-:W-:-:S02]  /*3ce0*/  ULOP3.LUT UR5, UR5, 0x3fff, URZ, 0xc0, !UPT ;  /* 0x00003fff05057892 */ /* 0x000fc4000f8ec0ff */
[----:B------:R-:W-:Y:S02]  /*3cf0*/  USHF.R.S32.HI UR33, URZ, 0x7, UR33 ;  /* 0x00000007ff217899 */ /* 0x000fe40008011421 */
[----:B------:R-:W-:Y:S02]  /*3d00*/  ULOP3.LUT UR30, UR4, 0x3fff, URZ, 0xc0, !UPT ;  /* 0x00003fff041e7892 */ /* 0x000fe4000f8ec0ff */
[----:B------:R-:W-:Y:S01]  /*3d10*/  UISETP.LT.AND UP0, UPT, UR33, 0x1, UPT ;  /* 0x000000012100788c */ /* 0x000fe2000bf01270 */
[----:B------:R-:W-:Y:S01]  /*3d20*/  UMOV UR40, 0x0 ;  /* 0x0000000000287882 */ /* 0x000fe20000000000 */
[----:B------:R-:W-:Y:S01]  /*3d30*/  UMOV UR41, 0x8200490 ;  /* 0x0820049000297882 */ /* 0x000fe20000000000 */
[----:B------:R-:W-:Y:S02]  /*3d40*/  ULOP3.LUT UR29, UR5, 0x10000, URZ, 0xfc, !UPT ;  /* 0x00010000051d7892 */ /* 0x000fe4000f8efcff */
[----:B------:R-:W-:Y:S02]  /*3d50*/  ULOP3.LUT UR30, UR30, 0x10000, URZ, 0xfc, !UPT ;  /* 0x000100001e1e7892 */ /* 0x000fe4000f8efcff */
[----:B------:R-:W-:Y:S01]  /*3d60*/  USEL UR43, UR33, 0x1, !UP0 ;  /* 0x00000001212b7887 */ /* 0x000fe2000c000000 */
[----:B------:R-:W-:Y:S01]  /*3d70*/  UMOV UR38, 0x0 ;  /* 0x0000000000267882 */ /* 0x000fe20000000000 */
[----:B------:R-:W-:Y:S01]  /*3d80*/  UMOV UR39, 0x8200490 ;  /* 0x0820049000277882 */ /* 0x000fe20000000000 */
[----:B------:R-:W-:Y:S01]  /*3d90*/  UMOV UR36, 0x0 ;  /* 0x0000000000247882 */ /* 0x000fe20000000000 */
[----:B------:R-:W-:Y:S01]  /*3da0*/  UMOV UR37, 0x8200490 ;  /* 0x0820049000257882 */ /* 0x000fe20000000000 */
[----:B------:R-:W-:Y:S01]  /*3db0*/  UMOV UR34, 0x0 ;  /* 0x0000000000227882 */ /* 0x000fe20000000000 */
[----:B------:R-:W-:Y:S01]  /*3dc0*/  UMOV UR35, 0x8200490 ;  /* 0x0820049000237882 */ /* 0x000fe20000000000 */
[----:B--2---:R-:W-:-:S15]  /*3dd0*/  R2UR UR44, R0 ;  /* 0x00000000002c72ca */ /* 0x004fde00000e0000 */
.L_x_84:
[C---:B------:R-:W-:Y:S02]  /*3de0*/  LEA R0, R8.reuse, UR26, 0x3 ;  /* 0x0000001a08007c11 */ /* 0x040fe4000f8e18ff */
[----:B------:R-:W-:Y:S02]  /*3df0*/  SHF.L.U32 R5, R3, 0x1f, RZ ;  /* 0x0000001f03057819 */ /* 0x000fe400000006ff */
[----:B------:R-:W-:Y:S02]  /*3e00*/  LEA R4, R8, UR26, 0x4 ;  /* 0x0000001a08047c11 */ /* 0x000fe4000f8e20ff */
[----:B------:R-:W1:Y:S02]  /*3e10*/  SYNCS.PHASECHK.TRANS64.TRYWAIT P0, [R0+URZ+0x100], R5 ;  /* 0x00010005000075a7 */ /* 0x000e6400080011ff */
[----:B-1-3--:R-:W-:Y:S05]  /*3e20*/  @!P0 BRA `(.L_x_77) ;  /* 0x0000005000148947 */ /* 0x00afea0003800000 */
.L_x_169:
[----:B-1----:R-:W1:Y:S01]  /*3e30*/  LDS.128 R4, [R4+0x190] ;  /* 0x0001900004047984 */ /* 0x002e620000000c00 */
[----:B------:R-:W-:Y:S02]  /*3e40*/  VIADD R0, R0, 0x110 ;  /* 0x0000011000007836 */ /* 0x000fe40000000000 */
[----:B------:R-:W-:Y:S01]  /*3e50*/  VIADD R8, R8, 0x1 ;  /* 0x0000000108087836 */ /* 0x000fe20000000000 */
[----:B------:R-:W-:Y:S01]  /*3e60*/  @!PT LDS RZ, [RZ] ;  /* 0x00000000fffff984 */ /* 0x000fe20000000800 */
[----:B------:R-:W-:Y:S01]  /*3e70*/  @!PT LDS RZ, [RZ] ;  /* 0x00000000fffff984 */ /* 0x000fe20000000800 */
[----:B------:R-:W-:Y:S01]  /*3e80*/  @!PT LDS RZ, [RZ] ;  /* 0x00000000fffff984 */ /* 0x000fe20000000800 */
[----:B------:R-:W-:Y:S01]  /*3e90*/  @!PT LDS RZ, [RZ] ;  /* 0x00000000fffff984 */ /* 0x000fe20000000800 */
[----:B------:R2:W-:Y:S06]  /*3ea0*/  MEMBAR.ALL.CTA ;  /* 0x0000000000007992 */ /* 0x0005ec0000008000 */
[----:B--2---:R-:W2:Y:S01]  /*3eb0*/  FENCE.VIEW.ASYNC.S ;  /* 0x00000000000073c6 */ /* 0x004ea20000000000 */
[----:B------:R-:W-:-:S04]  /*3ec0*/  PRMT R0, RZ, 0x654, R0 ;  /* 0x00000654ff007816 */ /* 0x000fc80000000000 */
[----:B--2---:R2:W-:Y:S01]  /*3ed0*/  SYNCS.ARRIVE.TRANS64.RED.A1T0 RZ, [R0+URZ], RZ ;  /* 0x000000ff00ff79a7 */ /* 0x0045e200081004ff */
[----:B-1----:R-:W-:Y:S01]  /*3ee0*/  LOP3.LUT P1, RZ, R6, 0x1, RZ, 0xc0, !PT ;  /* 0x0000000106ff7812 */ /* 0x002fe2000782c0ff */
[----:B--2---:R-:W-:-:S12]  /*3ef0*/  BRA.U UP3, `(.L_x_78) ;  /* 0x0000000503087547 */ /* 0x004fd8000b800000 */
[----:B------:R-:W1:Y:S01]  /*3f00*/  LDCU UR4, c[0x0][0x38c] ;  /* 0x00007180ff0477ac */ /* 0x000e620008000800 */
[----:B------:R-:W-:Y:S02]  /*3f10*/  PLOP3.LUT P2, PT, PT, PT, PT, 0x80, 0x8 ;  /* 0x000000000008781c */ /* 0x000fe40003f4f070 */
[----:B------:R-:W-:Y:S01]  /*3f20*/  SHF.L.U32 R5, R9, 0x1f, RZ ;  /* 0x0000001f09057819 */ /* 0x000fe200000006ff */
[----:B------:R-:W-:Y:S02]  /*3f30*/  ULEA UR31, UR32, UR26, 0x3 ;  /* 0x0000001a201f7291 */ /* 0x000fe4000f8e18ff */
[----:B------:R-:W-:Y:S02]  /*3f40*/  ULEA UR11, UR32, UR44, 0x6 ;  /* 0x0000002c200b7291 */ /* 0x000fe4000f8e30ff */
[----:B-1----:R-:W-:-:S06]  /*3f50*/  UISETP.GE.AND UP0, UPT, UR4, 0x1, UPT ;  /* 0x000000010400788c */ /* 0x002fcc000bf06270 */
[----:B------:R-:W-:-:S05]  /*3f60*/  PLOP3.LUT P0, PT, PT, PT, UP0, 0x80, 0x8 ;  /* 0x000000000008781c */ /* 0x000fca0003f0f008 */
[----:B------:R-:W-:-:S08]  /*3f70*/  @UP0 ULEA UR4, UR23, UR26, 0x3 ;  /* 0x0000001a17040291 */ /* 0x000fd0000f8e18ff */
[----:B------:R-:W-:-:S04]  /*3f80*/  @P0 SHF.L.U32 R0, R2, 0x1f, RZ ;  /* 0x0000001f02000819 */ /* 0x000fc800000006ff */
[----:B------:R1:W2:Y:S01]  /*3f90*/  @P0 SYNCS.PHASECHK.TRANS64.TRYWAIT P2, [UR4], R0 ;  /* 0x00000000ff0005a7 */ /* 0x0002a20008041104 */
[----:B------:R-:W3:Y:S02]  /*3fa0*/  SYNCS.PHASECHK.TRANS64.TRYWAIT P0, [UR31+0x140], R5 ;  /* 0x00014005ff0075a7 */ /* 0x000ee4000800111f */
[----:B-123--:R-:W-:Y:S05]  /*3fb0*/  @!P0 BRA `(.L_x_79) ;  /* 0x0000004c00c48947 */ /* 0x00efea0003800000 */
.L_x_171:
[----:B------:R-:W-:Y:S01]  /*3fc0*/  UMOV UR27, UR22 ;  /* 0x00000016001b7c82 */ /* 0x000fe20008000000 */
[----:B------:R-:W-:Y:S05]  /*3fd0*/  BRA.U !UP0, `(.L_x_80) ;  /* 0x0000000108c07547 */ /* 0x000fea000b800000 */
[----:B------:R-:W-:Y:S02]  /*3fe0*/  UIADD3 UR27, UPT, UPT, UR43, UR22, URZ ;  /* 0x000000162b1b7290 */ /* 0x000fe4000fffe0ff */
[----:B------:R-:W-:Y:S01]  /*3ff0*/  UPLOP3.LUT UP2, UPT, UPT, UPT, UPT, 0x40, 0x4 ;  /* 0x000000000004789c */ /* 0x000fe20003f4e870 */
[----:B------:R-:W-:Y:S01]  /*4000*/  UMOV UR24, UR33 ;  /* 0x0000002100187c82 */ /* 0x000fe20008000000 */
[----:B------:R-:W-:-:S09]  /*4010*/  UMOV UR10, UR23 ;  /* 0x00000017000a7c82 */ /* 0x000fd20008000000 */
.L_x_83:
[----:B--2---:R-:W-:Y:S01]  /*4020*/  ULEA UR5, UR10, UR26, 0x3 ;  /* 0x0000001a0a057291 */ /* 0x004fe2000f8e18ff */
[----:B---3--:R-:W-:Y:S11]  /*4030*/  @P2 BRA `(.L_x_81) ;  /* 0x00000000000c2947 */ /* 0x008ff60003800000 */
[----:B-1----:R-:W-:Y:S04]  /*4040*/  SHF.L.U32 R5, R2, 0x1f, RZ ;  /* 0x0000001f02057819 */ /* 0x002fe800000006ff */
[----:B------:R-:W1:Y:S02]  /*4050*/  SYNCS.PHASECHK.TRANS64.TRYWAIT P0, [UR5], R5 ;  /* 0x00000005ff0075a7 */ /* 0x000e640008001105 */
[----:B-1----:R-:W-:Y:S05]  /*4060*/  @!P0 BRA `(.L_x_82) ;  /* 0x0000004c00b08947 */ /* 0x002fea0003800000 */
.L_x_81:
[----:B------:R-:W-:Y:S01]  /*4070*/  UISETP.NE.AND UP0, UPT, UR24, 0x1, UPT ;  /* 0x000000011800788c */ /* 0x000fe2000bf05270 */
[----:B------:R-:W-:Y:S01]  /*4080*/  PLOP3.LUT P2, PT, PT, PT, PT, 0x80, 0x8 ;  /* 0x000000000008781c */ /* 0x000fe20003f4f070 */
[----:B------:R-:W-:Y:S02]  /*4090*/  UIADD3 UR4, UPT, UPT, UR10, 0x1, URZ ;  /* 0x000000010a047890 */ /* 0x000fe4000fffe0ff */
[----:B------:R-:W-:Y:S02]  /*40a0*/  UIADD3 UR25, UPT, UPT, UR5, 0x68, URZ ;  /* 0x0000006805197890 */ /* 0x000fe4000fffe0ff */
[----:B------:R-:W-:Y:S01]  /*40b0*/  UISETP.NE.AND UP1, UPT, UR4, 0xd, UPT ;  /* 0x0000000d0400788c */ /* 0x000fe2000bf25270 */
[----:B------:R-:W-:Y:S01]  /*40c0*/  PLOP3.LUT P0, PT, PT, PT, UP0, 0x80, 0x8 ;  /* 0x000000000008781c */ /* 0x000fe20003f0f008 */
[----:B------:R-:W-:Y:S02]  /*40d0*/  UIADD3 UR22, UPT, UPT, UR22, 0x1, URZ ;  /* 0x0000000116167890 */ /* 0x000fe4000fffe0ff */
[----:B------:R-:W-:Y:S02]  /*40e0*/  USEL UR6, URZ, 0x1, UP1 ;  /* 0x00000001ff067887 */ /* 0x000fe40008800000 */
[----:B------:R-:W-:Y:S02]  /*40f0*/  USEL UR23, UR4, URZ, UP1 ;  /* 0x000000ff04177287 */ /* 0x000fe40008800000 */
[----:B------:R-:W-:Y:S02]  /*4100*/  UIADD3 UR24, UPT, UPT, UR24, -0x1, URZ ;  /* 0xffffffff18187890 */ /* 0x000fe4000fffe0ff */
[----:B------:R-:W-:Y:S01]  /*4110*/  @UP0 ULEA UR4, UR23, UR26, 0x3 ;  /* 0x0000001a17040291 */ /* 0x000fe2000f8e18ff */
[----:B------:R-:W-:Y:S01]  /*4120*/  LOP3.LUT R2, R2, UR6, RZ, 0x3c, !PT ;  /* 0x0000000602027c12 */ /* 0x000fe2000f8e3cff */
[----:B------:R-:W-:Y:S02]  /*4130*/  ULEA UR6, UR10, UR30, 0x9 ;  /* 0x0000001e0a067291 */ /* 0x000fe4000f8e48ff */
[----:B------:R-:W-:Y:S01]  /*4140*/  UISETP.NE.AND UP0, UPT, UR22, UR27, UPT ;  /* 0x0000001b1600728c */ /* 0x000fe2000bf05270 */
[----:B-1----:R-:W-:Y:S01]  /*4150*/  @P0 SHF.L.U32 R0, R2, 0x1f, RZ ;  /* 0x0000001f02000819 */ /* 0x002fe200000006ff */
[----:B------:R-:W-:Y:S02]  /*4160*/  UIADD3 UR20, UPT, UPT, UR6, 0x2, URZ ;  /* 0x0000000206147890 */ /* 0x000fe4000fffe0ff */
[----:B------:R-:W-:Y:S01]  /*4170*/  UIADD3 UR16, UPT, UPT, UR6, 0x4, URZ ;  /* 0x0000000406107890 */ /* 0x000fe2000fffe0ff */
[----:B------:R2:W3:Y:S01]  /*4180*/  @P0 SYNCS.PHASECHK.TRANS64.TRYWAIT P2, [UR4], R0 ;  /* 0x00000000ff0005a7 */ /* 0x0004e20008041104 */
[----:B------:R-:W-:Y:S02]  /*4190*/  ULEA UR4, UR10, UR29, 0x9 ;  /* 0x0000001d0a047291 */ /* 0x000fe4000f8e48ff */
[----:B------:R-:W-:Y:S02]  /*41a0*/  UIADD3 UR12, UPT, UPT, UR6, 0x6, URZ ;  /* 0x00000006060c7890 */ /* 0x000fe4000fffe0ff */
[----:B------:R-:W-:Y:S02]  /*41b0*/  UIADD3 UR18, UPT, UPT, UR4, 0x2, URZ ;  /* 0x0000000204127890 */ /* 0x000fe4000fffe0ff */
[----:B------:R-:W-:Y:S02]  /*41c0*/  UIADD3 UR14, UPT, UPT, UR4, 0x4, URZ ;  /* 0x00000004040e7890 */ /* 0x000fe4000fffe0ff */
[----:B------:R-:W-:Y:S01]  /*41d0*/  UIADD3 UR8, UPT, UPT, UR4, 0x6, URZ ;  /* 0x0000000604087890 */ /* 0x000fe2000fffe0ff */
[----:B------:R-:W-:Y:S01]  /*41e0*/  UMOV UR7, 0x40004040 ;  /* 0x4000404000077882 */ /* 0x000fe20000000000 */
[----:B------:R-:W-:Y:S01]  /*41f0*/  UMOV UR5, 0x40004040 ;  /* 0x4000404000057882 */ /* 0x000fe20000000000 */
[----:B------:R-:W-:Y:S01]  /*4200*/  UMOV UR21, 0x40004040 ;  /* 0x4000404000157882 */ /* 0x000fe20000000000 */
[----:B------:R2:W-:Y:S01]  /*4210*/  UTCQMMA.2CTA gdesc[UR4], gdesc[UR6], tmem[UR11], tmem[UR40], idesc[UR41], UP2 ;  /* 0x00ff2806040075ea */ /* 0x0005e2000920030b */
[----:B------:R-:W-:Y:S01]  /*4220*/  UPLOP3.LUT UP2, UPT, UPT, UPT, UPT, 0x80, 0x8 ;  /* 0x000000000008789c */ /* 0x000fe20003f4f070 */
[----:B------:R-:W-:Y:S01]  /*4230*/  UMOV UR19, 0x40004040 ;  /* 0x4000404000137882 */ /* 0x000fe20000000000 */
[----:B------:R-:W-:Y:S01]  /*4240*/  UMOV UR17, 0x40004040 ;  /* 0x4000404000117882 */ /* 0x000fe20000000000 */
[----:B------:R2:W-:Y:S01]  /*4250*/  UTCQMMA.2CTA gdesc[UR18], gdesc[UR20], tmem[UR11], tmem[UR38], idesc[UR39], UPT ;  /* 0x00ff2614120075ea */ /* 0x0005e2000ba0030b */
[----:B------:R-:W-:Y:S01]  /*4260*/  UMOV UR15, 0x40004040 ;  /* 0x40004040000f7882 */ /* 0x000fe20000000000 */
[----:B------:R-:W-:Y:S01]  /*4270*/  UMOV UR13, 0x40004040 ;  /* 0x40004040000d7882 */ /* 0x000fe20000000000 */
[----:B------:R-:W-:Y:S01]  /*4280*/  UMOV UR9, 0x40004040 ;  /* 0x4000404000097882 */ /* 0x000fe20000000000 */
[----:B------:R2:W-:Y:S01]  /*4290*/  UTCQMMA.2CTA gdesc[UR14], gdesc[UR16], tmem[UR11], tmem[UR36], idesc[UR37], UPT ;  /* 0x00ff24100e0075ea */ /* 0x0005e2000ba0030b */
[----:B------:R2:W-:Y:S01]  /*42a0*/  UTCQMMA.2CTA gdesc[UR8], gdesc[UR12], tmem[UR11], tmem[UR34], idesc[UR35], UPT ;  /* 0x00ff220c080075ea */ /* 0x0005e2000ba0030b */
[----:B------:R2:W-:Y:S01]  /*42b0*/  UTCBAR.2CTA.MULTICAST [UR25], URZ, UR28 ;  /* 0x000000ff190073e9 */ /* 0x0005e2000820081c */
[----:B------:R-:W-:Y:S01]  /*42c0*/  UMOV UR10, UR23 ;  /* 0x00000017000a7c82 */ /* 0x000fe20008000000 */
[----:B------:R-:W-:Y:S05]  /*42d0*/  BRA.U UP0, `(.L_x_83) ;  /* 0xfffffffd00507547 */ /* 0x000fea000b83ffff */
.L_x_80:
[----:B--2---:R-:W-:Y:S01]  /*42e0*/  UIADD3 UR4, UPT, UPT, UR31, 0x120, URZ ;  /* 0x000001201f047890 */ /* 0x004fe2000fffe0ff */
[----:B------:R-:W-:-:S08]  /*42f0*/  UMOV UR22, UR27 ;  /* 0x0000001b00167c82 */ /* 0x000fd00008000000 */
[----:B------:R2:W-:Y:S01]  /*4300*/  UTCBAR.2CTA.MULTICAST [UR4], URZ, UR42 ;  /* 0x000000ff040073e9 */ /* 0x0005e2000820082a */
[----:B------:R-:W-:Y:S02]  /*4310*/  NOP ;  /* 0x0000000000007918 */ /* 0x000fe40000000000 */
.L_x_78:
[----:B--2---:R-:W-:Y:S01]  /*4320*/  UIADD3 UR4, UPT, UPT, UR32, 0x1, URZ ;  /* 0x0000000120047890 */ /* 0x004fe2000fffe0ff */
[----:B------:R-:W-:-:S03]  /*4330*/  ISETP.NE.AND P0, PT, R8, 0x2, PT ;  /* 0x000000020800780c */ /* 0x000fc60003f05270 */
[----:B------:R-:W-:Y:S01]  /*4340*/  UISETP.NE.AND UP0, UPT, UR4, 0x4, UPT ;  /* 0x000000040400788c */ /* 0x000fe2000bf05270 */
[----:B-1----:R-:W-:Y:S02]  /*4350*/  SEL R0, RZ, 0x1, P0 ;  /* 0x00000001ff007807 */ /* 0x002fe40000000000 */
[----:B------:R-:W-:Y:S01]  /*4360*/  SEL R8, R8, RZ, P0 ;  /* 0x000000ff08087207 */ /* 0x000fe20000000000 */
[----:B------:R-:W-:Y:S01]  /*4370*/  USEL UR5, URZ, 0x1, UP0 ;  /* 0x00000001ff057887 */ /* 0x000fe20008000000 */
[----:B------:R-:W-:Y:S01]  /*4380*/  LOP3.LUT R3, R3, R0, RZ, 0x3c, !PT ;  /* 0x0000000003037212 */ /* 0x000fe200078e3cff */
[----:B------:R-:W-:-:S04]  /*4390*/  USEL UR32, UR4, URZ, UP0 ;  /* 0x000000ff04207287 */ /* 0x000fc80008000000 */
[----:B------:R-:W-:Y:S01]  /*43a0*/  LOP3.LUT R9, R9, UR5, RZ, 0x3c, !PT ;  /* 0x0000000509097c12 */ /* 0x000fe2000f8e3cff */
[----:B------:R-:W-:Y:S07]  /*43b0*/  @P1 BRA `(.L_x_84) ;  /* 0xfffffff800881947 */ /* 0x000fee000383ffff */
[----:B------:R-:W1:Y:S01]  /*43c0*/  S2UR UR8, SR_CgaCtaId ;  /* 0x00000000000879c3 */ /* 0x000e620000008800 */
[----:B------:R-:W-:Y:S01]  /*43d0*/  ELECT P0, URZ, PT ;  /* 0x0000000000ff782f */ /* 0x000fe20003800000 */
[----:B------:R-:W-:Y:S01]  /*43e0*/  HFMA2 R0, -RZ, RZ, 0, 5.9604644775390625e-08 ;  /* 0x00000001ff007431 */ /* 0x000fe200000001ff */
[----:B------:R-:W-:-:S05]  /*43f0*/  UMOV UR4, 0x40 ;  /* 0x0000004000047882 */ /* 0x000fca0000000000 */
[----:B------:R-:W-:Y:S01]  /*4400*/  UVIRTCOUNT.DEALLOC.SMPOOL 0x80 ;  /* 0x000000800000784c */ /* 0x000fe20000000000 */
[----:B------:R-:W-:Y:S02]  /*4410*/  UISETP.NE.AND UP1, UPT, UR45, URZ, UPT ;  /* 0x000000ff2d00728c */ /* 0x000fe4000bf25270 */
[----:B-1----:R-:W-:-:S09]  /*4420*/  ULEA UR8, UR8, UR4, 0x18 ;  /* 0x0000000408087291 */ /* 0x002fd2000f8ec0ff */
[----:B------:R1:W-:Y:S01]  /*4430*/  @P0 STS.U8 [UR8+0x1c], R0 ;  /* 0x00001c00ff000988 */ /* 0x0003e20008000008 */
[----:B------:R-:W-:Y:S05]  /*4440*/  BRA.U UP1, `(.L_x_85) ;  /* 0x0000000101a07547 */ /* 0x000fea000b800000 */
[----:B------:R-:W-:Y:S01]  /*4450*/  UIADD3 UR7, UPT, UPT, UR26, 0x140, URZ ;  /* 0x000001401a077890 */ /* 0x000fe2000fffe0ff */
[----:B------:R-:W-:-:S03]  /*4460*/  SHF.L.U32 R3, R9, 0x1f, RZ ;  /* 0x0000001f09037819 */ /* 0x000fc600000006ff */
[----:B------:R-:W-:-:S09]  /*4470*/  ULEA UR4, UR32, UR7, 0x3 ;  /* 0x0000000720047291 */ /* 0x000fd2000f8e18ff */
[----:B------:R-:W2:Y:S02]  /*4480*/  SYNCS.PHASECHK.TRANS64.TRYWAIT P0, [UR4], R3 ;  /* 0x00000003ff0075a7 */ /* 0x000ea40008001104 */
[----:B--2---:R-:W-:Y:S05]  /*4490*/  @!P0 BRA `(.L_x_86) ;  /* 0x0000004800bc8947 */ /* 0x004fea0003800000 */
.L_x_174:
        /* <DEDUP_REMOVED lines=9> */
.L_x_176:
        /* <DEDUP_REMOVED lines=9> */
.L_x_178:
[----:B------:R-:W-:-:S04]  /*45c0*/  UIADD3 UR4, UPT, UPT, UR4, 0x1, URZ ;  /* 0x0000000104047890 */ /* 0x000fc8000fffe0ff */
[----:B------:R-:W-:-:S04]  /*45d0*/  UISETP.NE.AND UP0, UPT, UR4, 0x4, UPT ;  /* 0x000000040400788c */ /* 0x000fc8000bf05270 */
[----:B------:R-:W-:Y:S02]  /*45e0*/  USEL UR5, URZ, 0x1, UP0 ;  /* 0x00000001ff057887 */ /* 0x000fe40008000000 */
[----:B------:R-:W-:-:S04]  /*45f0*/  USEL UR4, UR4, URZ, UP0 ;  /* 0x000000ff04047287 */ /* 0x000fc80008000000 */
[----:B------:R-:W-:Y:S01]  /*4600*/  ULEA UR4, UR4, UR7, 0x3 ;  /* 0x0000000704047291 */ /* 0x000fe2000f8e18ff */
[----:B-1----:R-:W-:-:S04]  /*4610*/  LOP3.LUT R3, R2, UR5, RZ, 0x3c, !PT ;  /* 0x0000000502037c12 */ /* 0x002fc8000f8e3cff */
[----:B------:R-:W-:Y:S01]  /*4620*/  SHF.L.U32 R3, R3, 0x1f, RZ ;  /* 0x0000001f03037819 */ /* 0x000fe200000006ff */
[----:B------:R-:W-:-:S04]  /*4630*/  IMAD.U32 R0, RZ, RZ, UR4 ;  /* 0x00000004ff007e24 */ /* 0x000fc8000f8e00ff */
[----:B------:R1:W2:Y:S03]  /*4640*/  SYNCS.PHASECHK.TRANS64.TRYWAIT P0, [R0+URZ], R3 ;  /* 0x00000003000075a7 */ /* 0x0002a600080011ff */
[----:B--2---:R-:W-:Y:S05]  /*4650*/  @!P0 NANOSLEEP.SYNCS 0x989680 ;  /* 0x009896800000895d */ /* 0x004fea0003900000 */
[----:B------:R-:W2:Y:S02]  /*4660*/  @!P0 SYNCS.PHASECHK.TRANS64 P0, [R0+URZ], R3 ;  /* 0x00000003000085a7 */ /* 0x000ea400080010ff */
[----:B--2---:R-:W-:Y:S05]  /*4670*/  @P0 BRA `(.L_x_89) ;  /* 0x0000000000200947 */ /* 0x004fea0003800000 */
.L_x_90:
[----:B--2---:R2:W4:Y:S02]  /*4680*/  SYNCS.PHASECHK.TRANS64.TRYWAIT P0, [R0+URZ], R3 ;  /* 0x00000003000075a7 */ /* 0x00452400080011ff */
[----:B----4-:R-:W-:Y:S05]  /*4690*/  @!P0 NANOSLEEP.SYNCS 0x989680 ;  /* 0x009896800000895d */ /* 0x010fea0003900000 */
[----:B------:R-:W4:Y:S02]  /*46a0*/  @!P0 SYNCS.PHASECHK.TRANS64 P0, [R0+URZ], R3 ;  /* 0x00000003000085a7 */ /* 0x000f2400080010ff */
[----:B----4-:R-:W-:Y:S05]  /*46b0*/  @!P0 BRA `(.L_x_90) ;  /* 0xfffffffc00f08947 */ /* 0x010fea000383ffff */
[----:B------:R-:W-:Y:S05]  /*46c0*/  BRA `(.L_x_89) ;  /* 0x00000000000c7947 */ /* 0x000fea0003800000 */
.L_x_85:
[----:B------:R-:W-:-:S04]  /*46d0*/  UIADD3 UR4, UPT, UPT, UR26, 0x180, URZ ;  /* 0x000001801a047890 */ /* 0x000fc8000fffe0ff */
[----:B------:R-:W-:-:S09]  /*46e0*/  UPRMT UR4, UR48, 0x654, UR4 ;  /* 0x0000065430047896 */ /* 0x000fd20008000004 */
[----:B------:R-:W-:Y:S03]  /*46f0*/  SYNCS.ARRIVE.TRANS64.RED.A1T0 RZ, [UR4], RZ ;  /* 0x000000ffffff79a7 */ /* 0x000fe60008100404 */
.L_x_89:
[----:B-12---:R-:W-:Y:S01]  /*4700*/  SHF.L.U32 R3, RZ, 0x1f, RZ ;  /* 0x0000001fff037819 */ /* 0x006fe200000006ff */
[----:B------:R-:W-:Y:S01]  /*4710*/  UIADD3 UR4, UPT, UPT, UR26, 0x180, URZ ;  /* 0x000001801a047890 */ /* 0x000fe2000fffe0ff */
[----:B------:R-:W-:Y:S02]  /*4720*/  PLOP3.LUT P0, PT, PT, PT, UP1, 0x80, 0x8 ;  /* 0x000000000008781c */ /* 0x000fe40003f0f018 */
[----:B------:R-:W1:Y:S02]  /*4730*/  SYNCS.PHASECHK.TRANS64.TRYWAIT P1, [UR26+0x180], R3 ;  /* 0x00018003ff0075a7 */ /* 0x000e64000802111a */
[----:B-1----:R-:W-:Y:S09]  /*4740*/  @!P1 BRA `(.L_x_91) ;  /* 0x0000004800589947 */ /* 0x002ff20003800000 */
.L_x_180:
[----:B------:R-:W-:Y:S01]  /*4750*/  @!UP1 UPRMT UR4, UR48, 0x654, UR4 ;  /* 0x0000065430049896 */ /* 0x000fe20008000004 */
[----:B------:R-:W-:Y:S01]  /*4760*/  UMOV UR5, 0xffff ;  /* 0x0000ffff00057882 */ /* 0x000fe20000000000 */
[----:B------:R-:W-:-:S07]  /*4770*/  UMOV UR6, 0x1 ;  /* 0x0000000100067882 */ /* 0x000fce0000000000 */
[----:B------:R-:W-:Y:S01]  /*4780*/  @!P0 SYNCS.ARRIVE.TRANS64.RED.A1T0 RZ, [UR4], RZ ;  /* 0x000000ffffff89a7 */ /* 0x000fe20008100404 */
[----:B------:R-:W-:Y:S01]  /*4790*/  NOP ;  /* 0x0000000000007918 */ /* 0x000fe20000000000 */
[----:B-1----:R-:W1:Y:S01]  /*47a0*/  LDS R0, [UR8+0x14] ;  /* 0x00001408ff007984 */ /* 0x002e620008000800 */
[----:B------:R-:W-:-:S04]  /*47b0*/  ULOP3.LUT UR4, UR44, 0xffff, URZ, 0xc0, !UPT ;  /* 0x0000ffff2c047892 */ /* 0x000fc8000f8ec0ff */
[----:B------:R-:W-:-:S04]  /*47c0*/  USHF.R.U32.HI UR4, URZ, 0x5, UR4 ;  /* 0x00000005ff047899 */ /* 0x000fc80008011604 */
[----:B------:R-:W-:Y:S02]  /*47d0*/  USHF.L.U32 UR5, UR5, UR4, URZ ;  /* 0x0000000405057299 */ /* 0x000fe400080006ff */
[----:B------:R-:W-:-:S04]  /*47e0*/  USHF.L.U32 UR4, UR6, UR4, URZ ;  /* 0x0000000406047299 */ /* 0x000fc800080006ff */
[----:B-1----:R-:W-:-:S04]  /*47f0*/  LOP3.LUT R0, R0, UR5, RZ, 0xc0, !PT ;  /* 0x0000000500007c12 */ /* 0x002fc8000f8ec0ff */
[----:B------:R-:W-:-:S13]  /*4800*/  ISETP.NE.AND P0, PT, R0, UR5, PT ;  /* 0x0000000500007c0c */ /* 0x000fda000bf05270 */
[----:B------:R-:W-:Y:S05]  /*4810*/  @P0 BRA `(.L_x_92) ;  /* 0x0000000000580947 */ /* 0x000fea0003800000 */
[----:B------:R-:W1:Y:S02]  /*4820*/  LDS R0, [UR8+0x18] ;  /* 0x00001808ff007984 */ /* 0x000e640008000800 */
[----:B-1----:R-:W-:-:S04]  /*4830*/  LOP3.LUT R0, R0, UR4, RZ, 0xc0, !PT ;  /* 0x0000000400007c12 */ /* 0x002fc8000f8ec0ff */
[----:B------:R-:W-:-:S13]  /*4840*/  ISETP.NE.AND P0, PT, R0, UR4, PT ;  /* 0x0000000400007c0c */ /* 0x000fda000bf05270 */
[----:B------:R-:W-:Y:S05]  /*4850*/  @P0 BRA `(.L_x_93) ;  /* 0x00000000003c0947 */ /* 0x000fea0003800000 */
[----:B------:R-:W1:Y:S01]  /*4860*/  S2R R2, SR_LANEID ;  /* 0x0000000000027919 */ /* 0x000e620000000000 */
[----:B------:R-:W-:Y:S01]  /*4870*/  ULOP3.LUT UR5, URZ, UR5, URZ, 0x33, !UPT ;  /* 0x00000005ff057292 */ /* 0x000fe2000f8e33ff */
[----:B------:R-:W-:Y:S01]  /*4880*/  LOP3.LUT R4, RZ, UR4, RZ, 0x33, !PT ;  /* 0x00000004ff047c12 */ /* 0x000fe2000f8e33ff */
[----:B------:R-:W-:Y:S02]  /*4890*/  VOTEU.ANY UR4, UPT, PT ;  /* 0x0000000000047886 */ /* 0x000fe400038e0100 */
[----:B------:R-:W-:Y:S01]  /*48a0*/  UFLO.U32 UR4, UR4 ;  /* 0x00000004000472bd */ /* 0x000fe200080e0000 */
[----:B------:R-:W2:Y:S01]  /*48b0*/  REDUX UR6, R4 ;  /* 0x00000000040673c4 */ /* 0x000ea20000000000 */
[----:B------:R-:W-:-:S06]  /*48c0*/  IMAD.U32 R0, RZ, RZ, UR5 ;  /* 0x00000005ff007e24 */ /* 0x000fcc000f8e00ff */
[----:B------:R4:W-:Y:S01]  /*48d0*/  UTCATOMSWS.AND URZ, UR5 ;  /* 0x0000000500ff79e3 */ /* 0x0009e20008000000 */
[----:B------:R-:W3:Y:S01]  /*48e0*/  REDUX UR7, R0 ;  /* 0x00000000000773c4 */ /* 0x000ee20000000000 */
[----:B-1----:R-:W-:Y:S01]  /*48f0*/  ISETP.EQ.U32.AND P0, PT, R2, UR4, PT ;  /* 0x0000000402007c0c */ /* 0x002fe2000bf02070 */
[----:B--2---:R-:W-:Y:S01]  /*4900*/  IMAD.U32 R2, RZ, RZ, UR6 ;  /* 0x00000006ff027e24 */ /* 0x004fe2000f8e00ff */
[----:B---3--:R-:W-:-:S11]  /*4910*/  MOV R3, UR7 ;  /* 0x0000000700037c02 */ /* 0x008fd60008000f00 */
[----:B------:R4:W-:Y:S04]  /*4920*/  @P0 ATOMS.AND RZ, [UR8+0x14], R3 ;  /* 0x00001403ffff098c */ /* 0x0009e8000a800008 */
[----:B------:R4:W-:Y:S01]  /*4930*/  @P0 ATOMS.AND RZ, [UR8+0x18], R2 ;  /* 0x00001802ffff098c */ /* 0x0009e2000a800008 */
[----:B------:R-:W-:Y:S05]  /*4940*/  BRA `(.L_x_94) ;  /* 0x0000000000147947 */ /* 0x000fea0003800000 */
.L_x_93:
[----:B------:R-:W-:Y:S02]  /*4950*/  MOV R2, 0x4970 ;  /* 0x0000497000027802 */ /* 0x000fe40000000f00 */
[----:B---3-5:R-:W-:Y:S05]  /*4960*/  CALL.REL.NOINC `($__internal_0_$__cuda_sm10x_tcgen05_guardrail_trap_col_being_dealloced_not_returned_by_alloc) ;  /* 0x0000004800ac7944 */ /* 0x028fea0003c00000 */
[----:B------:R-:W-:Y:S05]  /*4970*/  BRA `(.L_x_94) ;  /* 0x0000000000087947 */ /* 0x000fea0003800000 */
.L_x_92:
[----:B------:R-:W-:Y:S02]  /*4980*/  MOV R2, 0x49a0 ;  /* 0x000049a000027802 */ /* 0x000fe40000000f00 */
[----:B---3-5:R-:W-:Y:S05]  /*4990*/  CALL.REL.NOINC `($__internal_2_$__cuda_sm10x_tcgen05_guardrail_trap_unallocated_columns_being_dealloced) ;  /* 0x0000004800b87944 */ /* 0x028fea0003c00000 */
.L_x_94:
[----:B------:R-:W-:Y:S01]  /*49a0*/  NOP ;  /* 0x0000000000007918 */ /* 0x000fe20000000000 */
[----:B----4-:R-:W-:Y:S05]  /*49b0*/  EXIT ;  /* 0x000000000000794d */ /* 0x010fea0003800000 */
.L_x_65:
[----:B------:R-:W-:-:S09]  /*49c0*/  UISETP.NE.OR UP0, UPT, UR18, 0x3, !UP4 ;  /* 0x000000031200788c */ /* 0x000fd2000e705670 */
[----:B------:R-:W-:Y:S05]  /*49d0*/  BRA.U UP0, `(.L_x_95) ;  /* 0x0000000d00dc7547 */ /* 0x000fea000b800000 */
[----:B------:R-:W2:Y:S01]  /*49e0*/  LDCU.64 UR4, c[0x0][0x888] ;  /* 0x00011100ff0477ac */ /* 0x000ea20008000a00 */
[----:B------:R-:W3:Y:S01]  /*49f0*/  LDC.64 R12, c[0x0][0x348] ;  /* 0x0000d200ff0c7b82 */ /* 0x000ee20000000a00 */
[----:B------:R-:W-:Y:S02]  /*4a00*/  HFMA2 R9, -RZ, RZ, 0, 0 ;  /* 0x00000000ff097431 */ /* 0x000fe400000001ff */
[----:B------:R-:W-:Y:S01]  /*4a10*/  IMAD.MOV.U32 R11, RZ, RZ, 0x1 ;  /* 0x00000001ff0b7424 */ /* 0x000fe200078e00ff */
[----:B------:R-:W4:Y:S01]  /*4a20*/  LDCU UR35, c[0x0][0x370] ;  /* 0x00006e00ff2377ac */ /* 0x000f220008000800 */
[----:B------:R-:W-:Y:S01]  /*4a30*/  IMAD.MOV.U32 R10, RZ, RZ, RZ ;  /* 0x000000ffff0a7224 */ /* 0x000fe200078e00ff */
[----:B------:R-:W-:Y:S01]  /*4a40*/  MOV R3, 0x1000 ;  /* 0x0000100000037802 */ /* 0x000fe20000000f00 */
[----:B------:R-:W4:Y:S01]  /*4a50*/  LDCU.128 UR48, c[0x0][0xb10] ;  /* 0x00016200ff3077ac */ /* 0x000f220008000c00 */
[----:B------:R-:W1:Y:S01]  /*4a60*/  LDCU UR34, c[0x0][0x374] ;  /* 0x00006e80ff2277ac */ /* 0x000e620008000800 */
[----:B------:R-:W1:Y:S01]  /*4a70*/  LDCU.64 UR32, c[0x0][0x890] ;  /* 0x00011200ff2077ac */ /* 0x000e620008000a00 */
[----:B------:R-:W1:Y:S01]  /*4a80*/  LDCU UR15, c[0x0][0xb0c] ;  /* 0x00016180ff0f77ac */ /* 0x000e620008000800 */
[----:B--2---:R-:W-:Y:S01]  /*4a90*/  UISETP.NE.U32.AND UP0, UPT, UR4, URZ, UPT ;  /* 0x000000ff0400728c */ /* 0x004fe2000bf05070 */
[----:B------:R-:W2:Y:S01]  /*4aa0*/  LDCU UR40, c[0x0][0xb20] ;  /* 0x00016400ff2877ac */ /* 0x000ea20008000800 */
[----:B------:R-:W2:Y:S01]  /*4ab0*/  LDCU UR4, c[0x0][0xb30] ;  /* 0x00016600ff0477ac */ /* 0x000ea20008000800 */
[----:B------:R-:W-:Y:S01]  /*4ac0*/  UMOV UR21, 0x400 ;  /* 0x0000040000157882 */ /* 0x000fe20000000000 */
[----:B----4-:R-:W-:-:S02]  /*4ad0*/  UIMAD.WIDE.U32 UR6, UR35, UR48, URZ ;  /* 0x00000030230672a5 */ /* 0x010fc4000f8e00ff */
[----:B-1----:R-:W-:Y:S02]  /*4ae0*/  UIMAD.WIDE.U32 UR8, UR34, UR51, URZ ;  /* 0x00000033220872a5 */ /* 0x002fe4000f8e00ff */
[----:B------:R-:W-:Y:S02]  /*4af0*/  ULEA UR21, UR46, UR21, 0x18 ;  /* 0x000000152e157291 */ /* 0x000fe4000f8ec0ff */
[----:B------:R-:W-:Y:S02]  /*4b00*/  UISETP.NE.U32.AND UP6, UPT, UR32, URZ, UPT ;  /* 0x000000ff2000728c */ /* 0x000fe4000bfc5070 */
[----:B------:R-:W-:Y:S02]  /*4b10*/  UIADD3 UR37, UPT, UPT, UR21, 0xd8, URZ ;  /* 0x000000d815257890 */ /* 0x000fe4000fffe0ff */
[----:B------:R-:W-:Y:S02]  /*4b20*/  UISETP.NE.AND.EX UP5, UPT, UR5, URZ, UPT, UP0 ;  /* 0x000000ff0500728c */ /* 0x000fe4000bfa5300 */
[----:B------:R-:W-:Y:S01]  /*4b30*/  UISETP.NE.AND UP0, UPT, UR42, 0x1, UPT ;  /* 0x000000012a00788c */ /* 0x000fe2000bf05270 */
[----:B------:R-:W-:Y:S01]  /*4b40*/  UMOV UR6, UR7 ;  /* 0x0000000700067c82 */ /* 0x000fe20008000000 */
[----:B------:R-:W-:Y:S01]  /*4b50*/  UMOV UR38, UR9 ;  /* 0x0000000900267c82 */ /* 0x000fe20008000000 */
[----:B------:R-:W-:-:S02]  /*4b60*/  UISETP.NE.AND UP0, UPT, UR15, 0x1, UPT ;  /* 0x000000010f00788c */ /* 0x000fc4000bf05270 */
[----:B------:R-:W-:Y:S02]  /*4b70*/  UPLOP3.LUT UP4, UPT, UPT, UPT, UPT, 0x40, 0x4 ;  /* 0x000000000004789c */ /* 0x000fe40003f8e870 */
[----:B------:R-:W-:Y:S01]  /*4b80*/  UISETP.GE.AND UP2, UPT, UR42, 0x1, UPT ;  /* 0x000000012a00788c */ /* 0x000fe2000bf46270 */
[----:B------:R-:W1:Y:S01]  /*4b90*/  LDCU.64 UR22, c[0x0][0xb28] ;  /* 0x00016500ff1677ac */ /* 0x000e620008000a00 */
[----:B------:R-:W-:Y:S02]  /*4ba0*/  UISETP.NE.AND.EX UP6, UPT, UR33, URZ, UPT, UP6 ;  /* 0x000000ff2100728c */ /* 0x000fe4000bfc5360 */
[----:B------:R-:W-:Y:S02]  /*4bb0*/  UIADD3 UR25, UPT, UPT, UR21, 0xd0, URZ ;  /* 0x000000d015197890 */ /* 0x000fe4000fffe0ff */
[----:B------:R-:W-:Y:S02]  /*4bc0*/  UPRMT UR37, UR46, 0x654, UR37 ;  /* 0x000006542e257896 */ /* 0x000fe40008000025 */
[----:B------:R-:W-:-:S02]  /*4bd0*/  USHF.R.U32.HI UR39, URZ, UR49, UR6 ;  /* 0x00000031ff277299 */ /* 0x000fc40008011606 */
[----:B--2---:R-:W-:Y:S02]  /*4be0*/  USHF.R.U32.HI UR38, URZ, UR40, UR38 ;  /* 0x00000028ff267299 */ /* 0x004fe40008011626 */
[----:B------:R-:W-:Y:S02]  /*4bf0*/  UISETP.NE.AND UP0, UPT, UR50, 0x1, UPT ;  /* 0x000000013200788c */ /* 0x000fe4000bf05270 */
[----:B---3--:R-:W-:-:S11]  /*4c00*/  UISETP.NE.AND UP3, UPT, UR4, 0x1, UPT ;  /* 0x000000010400788c */ /* 0x008fd6000bf65270 */
.L_x_104:
[C---:B------:R-:W-:Y:S02]  /*4c10*/  LEA R8, R10.reuse, UR21, 0x3 ;  /* 0x000000150a087c11 */ /* 0x040fe4000f8e18ff */
[----:B------:R-:W-:Y:S02]  /*4c20*/  SHF.L.U32 R5, R9, 0x1f, RZ ;  /* 0x0000001f09057819 */ /* 0x000fe400000006ff */
[----:B------:R-:W-:Y:S02]  /*4c30*/  LEA R6, R10, UR21, 0x4 ;  /* 0x000000150a067c11 */ /* 0x000fe4000f8e20ff */
[----:B--2---:R-:W2:Y:S02]  /*4c40*/  SYNCS.PHASECHK.TRANS64.TRYWAIT P0, [R8+URZ+0x100], R5 ;  /* 0x00010005080075a7 */ /* 0x004ea400080011ff */
[----:B--2---:R-:W-:Y:S05]  /*4c50*/  @!P0 BRA `(.L_x_96) ;  /* 0x00000044002c8947 */ /* 0x004fea0003800000 */
.L_x_181:
[----:B--2---:R-:W2:Y:S01]  /*4c60*/  LDS.128 R4, [R6+0x190] ;  /* 0x0001900006047984 */ /* 0x004ea20000000c00 */
[----:B------:R-:W-:Y:S01]  /*4c70*/  UISETP.GE.AND UP0, UPT, UR42, 0x1, UPT ;  /* 0x000000012a00788c */ /* 0x000fe2000bf06270 */
[----:B------:R-:W-:Y:S01]  /*4c80*/  @!PT LDS RZ, [RZ] ;  /* 0x00000000fffff984 */ /* 0x000fe20000000800 */
[----:B------:R-:W-:Y:S01]  /*4c90*/  @!PT LDS RZ, [RZ] ;  /* 0x00000000fffff984 */ /* 0x000fe20000000800 */
[----:B------:R-:W-:Y:S01]  /*4ca0*/  @!PT LDS RZ, [RZ] ;  /* 0x00000000fffff984 */ /* 0x000fe20000000800 */
[----:B------:R-:W-:Y:S01]  /*4cb0*/  @!PT LDS RZ, [RZ] ;  /* 0x00000000fffff984 */ /* 0x000fe20000000800 */
[----:B------:R3:W-:Y:S06]  /*4cc0*/  MEMBAR.ALL.CTA ;  /* 0x0000000000007992 */ /* 0x0007ec0000008000 */
[----:B---3--:R-:W3:Y:S01]  /*4cd0*/  FENCE.VIEW.ASYNC.S ;  /* 0x00000000000073c6 */ /* 0x008ee20000000000 */
[----:B--2---:R-:W-:Y:S11]  /*4ce0*/  LOP3.LUT P0, RZ, R6, 0x1, RZ, 0xc0, !PT ;  /* 0x0000000106ff7812 */ /* 0x004ff6000780c0ff */
[----:B------:R-:W-:Y:S02]  /*4cf0*/  @!UPT UIADD3 URZ, UPT, UPT, URZ, URZ, URZ ;  /* 0x000000fffffff290 */ /* 0x000fe4000fffe0ff */
[----:B---3--:R-:W-:Y:S01]  /*4d00*/  VOTEU.ANY UP2, P0 ;  /* 0x0000000000ff7886 */ /* 0x008fe20000040100 */
[----:B------:R-:W-:Y:S11]  /*4d10*/  PLOP3.LUT P0, PT, PT, PT, UP2, 0x80, 0x8 ;  /* 0x000000000008781c */ /* 0x000ff60003f0f028 */
[----:B------:R-:W-:Y:S02]  /*4d20*/  @!UPT UIADD3 URZ, UPT, UPT, URZ, URZ, URZ ;  /* 0x000000fffffff290 */ /* 0x000fe4000fffe0ff */
[----:B------:R-:W-:Y:S02]  /*4d30*/  @P0 SHF.R.U32.HI R0, RZ, 0x10, R5 ;  /* 0x00000010ff000819 */ /* 0x000fe40000011605 */
[----:B------:R-:W-:Y:S02]  /*4d40*/  @P0 MOV R2, R4 ;  /* 0x0000000400020202 */ /* 0x000fe40000000f00 */
[----:B------:R-:W-:Y:S01]  /*4d50*/  @P0 R2UR UR4, R0 ;  /* 0x00000000000402ca */ /* 0x000fe200000e0000 */
[----:B------:R-:W-:Y:S01]  /*4d60*/  VIADD R0, R8, 0x110 ;  /* 0x0000011008007836 */ /* 0x000fe20000000000 */
[----:B------:R-:W-:Y:S02]  /*4d70*/  @P0 LOP3.LUT R4, R5, 0xffff, RZ, 0xc0, !PT ;  /* 0x0000ffff05040812 */ /* 0x000fe400078ec0ff */
[----:B------:R-:W-:Y:S02]  /*4d80*/  @P0 R2UR UR6, R2 ;  /* 0x00000000020602ca */ /* 0x000fe400000e0000 */
[----:B------:R-:W-:Y:S02]  /*4d90*/  PRMT R0, RZ, 0x654, R0 ;  /* 0x00000654ff007816 */ /* 0x000fe40000000000 */
[----:B------:R-:W-:Y:S02]  /*4da0*/  @P0 R2UR UR5, R4 ;  /* 0x00000000040502ca */ /* 0x000fe400000e0000 */
[----:B------:R2:W-:Y:S03]  /*4db0*/  SYNCS.ARRIVE.TRANS64.RED.A1T0 RZ, [R0+URZ], RZ ;  /* 0x000000ff00ff79a7 */ /* 0x0005e600081004ff */
[----:B------:R-:W-:Y:S04]  /*4dc0*/  @UP2 UMOV UR29, UR4 ;  /* 0x00000004001d2c82 */ /* 0x000fe80008000000 */
[----:B------:R-:W-:Y:S04]  /*4dd0*/  @UP2 UMOV UR14, UR6 ;  /* 0x00000006000e2c82 */ /* 0x000fe80008000000 */
[----:B------:R-:W-:Y:S01]  /*4de0*/  @UP2 UMOV UR13, UR5 ;  /* 0x00000005000d2c82 */ /* 0x000fe20008000000 */
[----:B------:R-:W-:Y:S05]  /*4df0*/  BRA.U !UP0, `(.L_x_97) ;  /* 0x0000000108c07547 */ /* 0x000fea000b800000 */
[----:B------:R-:W-:Y:S02]  /*4e00*/  UIMAD.WIDE.U32 UR8, UR13, UR51, URZ ;  /* 0x000000330d0872a5 */ /* 0x000fe4000f8e00ff */
[----:B------:R-:W-:Y:S02]  /*4e10*/  UP2UR UR12, UPR, URZ, 0x4 ;  /* 0x00000004ff0c7883 */ /* 0x000fe40008000000 */
[----:B------:R-:W-:Y:S02]  /*4e20*/  UISETP.NE.AND UP2, UPT, UR50, 0x1, UPT ;  /* 0x000000013200788c */ /* 0x000fe4000bf45270 */
[----:B------:R-:W-:Y:S02]  /*4e30*/  UIMAD.WIDE.U32 UR10, UR14, UR48, URZ ;  /* 0x000000300e0a72a5 */ /* 0x000fe4000f8e00ff */
[----:B------:R-:W-:Y:S02]  /*4e40*/  USEL UR4, UR34, UR38, !UP2 ;  /* 0x0000002622047287 */ /* 0x000fe4000d000000 */
[----:B------:R-:W-:Y:S02]  /*4e50*/  UISETP.NE.AND UP0, UPT, UR15, 0x1, UPT ;  /* 0x000000010f00788c */ /* 0x000fe4000bf05270 */
[----:B------:R-:W-:Y:S02]  /*4e60*/  UP2UR UR20, UPR, URZ, 0x2 ;  /* 0x00000002ff147883 */ /* 0x000fe40008000000 */
[----:B------:R-:W-:Y:S02]  /*4e70*/  UISETP.NE.AND UP1, UPT, UR42, 0x1, UPT ;  /* 0x000000012a00788c */ /* 0x000fe4000bf25270 */
[----:B-1----:R-:W-:Y:S02]  /*4e80*/  UIMAD.WIDE.U32 UR16, UR4, UR22, URZ ;  /* 0x00000016041072a5 */ /* 0x002fe4000f8e00ff */
[----:B------:R-:W-:Y:S01]  /*4e90*/  USEL UR7, UR35, UR39, !UP0 ;  /* 0x0000002723077287 */ /* 0x000fe2000c000000 */
[----:B------:R-:W-:Y:S02]  /*4ea0*/  UMOV UR5, UR9 ;  /* 0x0000000900057c82 */ /* 0x000fe40008000000 */
[----:B------:R-:W-:Y:S02]  /*4eb0*/  USHF.R.U32.HI UR6, URZ, UR40, UR5 ;  /* 0x00000028ff067299 */ /* 0x000fe40008011605 */
[----:B------:R-:W-:Y:S02]  /*4ec0*/  UIMAD.WIDE.U32 UR18, UR7, UR22, URZ ;  /* 0x00000016071272a5 */ /* 0x000fe4000f8e00ff */
[----:B------:R-:W-:Y:S02]  /*4ed0*/  USEL UR6, UR13, UR6, !UP2 ;  /* 0x000000060d067287 */ /* 0x000fe4000d000000 */
[----:B------:R-:W-:Y:S01]  /*4ee0*/  UISETP.NE.AND UP2, UPT, UR12, URZ, UPT ;  /* 0x000000ff0c00728c */ /* 0x000fe2000bf45270 */
[----:B------:R-:W-:Y:S01]  /*4ef0*/  UMOV UR5, UR11 ;  /* 0x0000000b00057c82 */ /* 0x000fe20008000000 */
[----:B------:R-:W-:Y:S02]  /*4f00*/  UIMAD.WIDE.U32 UR10, UR6, UR22, URZ ;  /* 0x00000016060a72a5 */ /* 0x000fe4000f8e00ff */
[----:B------:R-:W-:Y:S03]  /*4f10*/  USHF.R.U32.HI UR8, URZ, UR49, UR5 ;  /* 0x00000031ff087299 */ /* 0x000fe60008011605 */
[----:B------:R-:W-:Y:S02]  /*4f20*/  UMOV UR5, UR17 ;  /* 0x0000001100057c82 */ /* 0x000fe40008000000 */
[----:B------:R-:W-:Y:S03]  /*4f30*/  @UP1 USHF.R.U32.HI UR4, URZ, UR23, UR5 ;  /* 0x00000017ff041299 */ /* 0x000fe60008011605 */
[----:B------:R-:W-:Y:S01]  /*4f40*/  UMOV UR5, UR19 ;  /* 0x0000001300057c82 */ /* 0x000fe20008000000 */
[----:B------:R-:W-:Y:S02]  /*4f50*/  UIMAD UR4, UR42, UR4, URZ ;  /* 0x000000042a0472a4 */ /* 0x000fe4000f8e02ff */
[----:B------:R-:W-:Y:S02]  /*4f60*/  @UP1 USHF.R.U32.HI UR7, URZ, UR23, UR5 ;  /* 0x00000017ff071299 */ /* 0x000fe40008011605 */
[----:B------:R-:W-:Y:S02]  /*4f70*/  USEL UR5, UR14, UR8, !UP0 ;  /* 0x000000080e057287 */ /* 0x000fe4000c000000 */
[----:B------:R-:W-:Y:S02]  /*4f80*/  UIMAD UR8, UR42, UR7, URZ ;  /* 0x000000072a0872a4 */ /* 0x000fe4000f8e02ff */
[----:B------:R-:W-:Y:S03]  /*4f90*/  UISETP.GE.AND UP0, UPT, UR6, UR4, UPT ;  /* 0x000000040600728c */ /* 0x000fe6000bf06270 */
[----:B------:R-:W-:Y:S01]  /*4fa0*/  UMOV UR4, UR11 ;  /* 0x0000000b00047c82 */ /* 0x000fe20008000000 */
[----:B------:R-:W-:Y:S02]  /*4fb0*/  UISETP.GE.OR UP0, UPT, UR5, UR8, UP0 ;  /* 0x000000080500728c */ /* 0x000fe40008706670 */
[----:B------:R-:W-:Y:S02]  /*4fc0*/  USHF.R.U32.HI UR4, URZ, UR23, UR4 ;  /* 0x00000017ff047299 */ /* 0x000fe40008011604 */
[----:B------:R-:W-:Y:S02]  /*4fd0*/  UIMAD.WIDE.U32 UR8, UR5, UR22, URZ ;  /* 0x00000016050872a5 */ /* 0x000fe4000f8e00ff */
[----:B------:R-:W-:Y:S04]  /*4fe0*/  USEL UR10, UR6, UR4, !UP1 ;  /* 0x00000004060a7287 */ /* 0x000fe8000c800000 */
[----:B------:R-:W-:Y:S01]  /*4ff0*/  UIADD3 UR11, UPT, UPT, -UR10, URZ, URZ ;  /* 0x000000ff0a0b7290 */ /* 0x000fe2000fffe1ff */
[----:B------:R-:W-:Y:S02]  /*5000*/  @!UP0 UMOV UR4, UR9 ;  /* 0x0000000900048c82 */ /* 0x000fe40008000000 */
[----:B------:R-:W-:Y:S02]  /*5010*/  @!UP0 USHF.R.U32.HI UR4, URZ, UR23, UR4 ;  /* 0x00000017ff048299 */ /* 0x000fe40008011604 */
[----:B------:R-:W-:Y:S02]  /*5020*/  UIMAD UR8, UR42, UR11, UR6 ;  /* 0x0000000b2a0872a4 */ /* 0x000fe4000f8e0206 */
[----:B------:R-:W-:Y:S02]  /*5030*/  @!UP0 USEL UR4, UR5, UR4, !UP1 ;  /* 0x0000000405048287 */ /* 0x000fe4000c800000 */
[----:B------:R-:W-:Y:S02]  /*5040*/  UISETP.NE.AND UP1, UPT, UR20, URZ, UPT ;  /* 0x000000ff1400728c */ /* 0x000fe4000bf25270 */
[----:B------:R-:W-:Y:S02]  /*5050*/  @!UP0 UIMAD UR8, UR7, UR8, UR4 ;  /* 0x00000008070882a4 */ /* 0x000fe4000f8e0204 */
[----:B------:R-:W-:Y:S02]  /*5060*/  @!UP0 UIADD3 UR9, UPT, UPT, UR10, -UR4, URZ ;  /* 0x800000040a098290 */ /* 0x000fe4000fffe0ff */
[----:B------:R-:W-:Y:S02]  /*5070*/  UIADD3 UR4, UPT, UPT, -UR5, URZ, URZ ;  /* 0x000000ff05047290 */ /* 0x000fe4000fffe1ff */
[----:B------:R-:W-:Y:S02]  /*5080*/  UIADD3 UR7, UPT, UPT, -UR6, URZ, URZ ;  /* 0x000000ff06077290 */ /* 0x000fe4000fffe1ff */
[----:B------:R-:W-:Y:S02]  /*5090*/  @!UP0 UIMAD UR6, UR9, UR42, UR5 ;  /* 0x0000002a090682a4 */ /* 0x000fe4000f8e0205 */
[----:B------:R-:W-:Y:S02]  /*50a0*/  UIMAD UR14, UR15, UR4, UR14 ;  /* 0x000000040f0e72a4 */ /* 0x000fe4000f8e020e */
[----:B------:R-:W-:Y:S01]  /*50b0*/  UIMAD UR4, UR50, UR7, UR13 ;  /* 0x00000007320472a4 */ /* 0x000fe2000f8e020d */
[----:B------:R-:W-:Y:S02]  /*50c0*/  @!UP0 UMOV UR5, UR8 ;  /* 0x0000000800058c82 */ /* 0x000fe40008000000 */
[----:B------:R-:W-:Y:S02]  /*50d0*/  UIMAD UR14, UR5, UR15, UR14 ;  /* 0x0000000f050e72a4 */ /* 0x000fe4000f8e020e */
[----:B------:R-:W-:Y:S11]  /*50e0*/  UIMAD UR13, UR6, UR50, UR4 ;  /* 0x00000032060d72a4 */ /* 0x000ff6000f8e0204 */
[----:B------:R-:W-:Y:S01]  /*50f0*/  @!UPT UIADD3 URZ, UPT, UPT, URZ, URZ, URZ ;  /* 0x000000fffffff290 */ /* 0x000fe2000fffe0ff */
.L_x_97:
[----:B------:R-:W3:Y:S01]  /*5100*/  @!UP3 LDCU.128 UR8, c[0x0][0xb10] ;  /* 0x00016200ff08b7ac */ /* 0x000ee20008000c00 */
[----:B------:R-:W-:Y:S02]  /*5110*/  ISETP.NE.U32.AND P0, PT, RZ, UR32, PT ;  /* 0x00000020ff007c0c */ /* 0x000fe4000bf05070 */
[----:B------:R-:W-:Y:S02]  /*5120*/  SHF.L.U32 R4, R11, 0x1f, RZ ;  /* 0x0000001f0b047819 */ /* 0x000fe400000006ff */
[----:B------:R-:W-:Y:S01]  /*5130*/  ISETP.NE.AND.EX P0, PT, RZ, UR33, PT, P0 ;  /* 0x00000021ff007c0c */ /* 0x000fe2000bf05300 */
[----:B------:R-:W4:Y:S01]  /*5140*/  @!UP3 LDCU UR5, c[0x0][0xb0c] ;  /* 0x00016180ff05b7ac */ /* 0x000f220008000800 */
[----:B------:R-:W-:Y:S02]  /*5150*/  USHF.L.U32 UR26, UR31, 0x7, URZ ;  /* 0x000000071f1a7899 */ /* 0x000fe400080006ff */
[----:B------:R-:W-:Y:S02]  /*5160*/  USHF.L.U32 UR27, UR30, 0x6, URZ ;  /* 0x000000061e1b7899 */ /* 0x000fe400080006ff */
[----:B---3--:R-:W-:Y:S07]  /*5170*/  UIMAD.WIDE.U32 UR6, UR14, UR8, URZ ;  /* 0x000000080e0672a5 */ /* 0x008fee000f8e00ff */
[----:B------:R-:W-:Y:S01]  /*5180*/  @!UP3 UMOV UR4, UR7 ;  /* 0x000000070004bc82 */ /* 0x000fe20008000000 */
[----:B----4-:R-:W-:Y:S02]  /*5190*/  @!UP3 UISETP.NE.AND UP0, UPT, UR5, 0x1, UPT ;  /* 0x000000010500b88c */ /* 0x010fe4000bf05270 */
[----:B------:R-:W-:Y:S02]  /*51a0*/  @!UP3 USHF.R.U32.HI UR4, URZ, UR9, UR4 ;  /* 0x00000009ff04b299 */ /* 0x000fe40008011604 */
[----:B------:R-:W-:Y:S02]  /*51b0*/  UIMAD.WIDE.U32 UR6, UR13, UR11, URZ ;  /* 0x0000000b0d0672a5 */ /* 0x000fe4000f8e00ff */
[----:B------:R-:W-:Y:S02]  /*51c0*/  @!UP3 USEL UR8, UR14, UR4, !UP0 ;  /* 0x000000040e08b287 */ /* 0x000fe4000c000000 */
[----:B------:R-:W-:Y:S03]  /*51d0*/  @!UP3 UISETP.NE.AND UP0, UPT, UR10, 0x1, UPT ;  /* 0x000000010a00b88c */ /* 0x000fe6000bf05270 */
[----:B------:R-:W-:Y:S02]  /*51e0*/  @!UP3 UMOV UR6, UR7 ;  /* 0x000000070006bc82 */ /* 0x000fe40008000000 */
[----:B------:R-:W3:Y:S02]  /*51f0*/  @!UP3 LDCU UR4, c[0x0][0xb20] ;  /* 0x00016400ff04b7ac */ /* 0x000ee40008000800 */
[----:B---3--:R-:W-:Y:S04]  /*5200*/  @!UP3 USHF.R.U32.HI UR6, URZ, UR4, UR6 ;  /* 0x00000004ff06b299 */ /* 0x008fe80008011606 */
[----:B------:R-:W-:Y:S04]  /*5210*/  @!UP3 USEL UR6, UR13, UR6, !UP0 ;  /* 0x000000060d06b287 */ /* 0x000fe8000c000000 */
[----:B------:R-:W-:Y:S02]  /*5220*/  @!UP3 UIADD3 UR4, UPT, UPT, -UR8, UR6, URZ ;  /* 0x000000060804b290 */ /* 0x000fe4000fffe1ff */
[----:B------:R-:W-:Y:S02]  /*5230*/  @!UP3 UIADD3 UR6, UPT, UPT, UR8, -UR6, URZ ;  /* 0x800000060806b290 */ /* 0x000fe4000fffe0ff */
[----:B------:R-:W-:Y:S02]  /*5240*/  @!UP3 UIMAD UR14, UR4, UR5, UR14 ;  /* 0x00000005040eb2a4 */ /* 0x000fe4000f8e020e */
[----:B------:R-:W-:Y:S01]  /*5250*/  @!UP3 UIMAD UR13, UR6, UR10, UR13 ;  /* 0x0000000a060db2a4 */ /* 0x000fe2000f8e020d */
[----:B------:R-:W-:Y:S11]  /*5260*/  BRA.U UP4, `(.L_x_98) ;  /* 0x0000000104107547 */ /* 0x000ff6000b800000 */
[----:B--2---:R-:W-:Y:S04]  /*5270*/  MOV R0, UR43 ;  /* 0x0000002b00007c02 */ /* 0x004fe80008000f00 */
[----:B------:R-:W-:Y:S04]  /*5280*/  SHF.L.U32 R5, R0, 0x1f, RZ ;  /* 0x0000001f00057819 */ /* 0x000fe800000006ff */
[----:B------:R-:W2:Y:S02]  /*5290*/  SYNCS.PHASECHK.TRANS64.TRYWAIT P1, [UR21+0xf8], R5 ;  /* 0x0000f805ff0075a7 */ /* 0x000ea40008021115 */
[----:B--2---:R-:W-:Y:S05]  /*52a0*/  @!P1 BRA `(.L_x_99) ;  /* 0x0000003c00ac9947 */ /* 0x004fea0003800000 */
.L_x_98:
[----:B------:R-:W-:Y:S05]  /*52b0*/  BRA.U !UP6, `(.L_x_100) ;  /* 0x000000010e387547 */ /* 0x000fea000b800000 */
[----:B------:R-:W-:Y:S01]  /*52c0*/  UPLOP3.LUT UP1, UPT, UPT, UPT, UP5, 0x80, 0x8 ;  /* 0x000000000008789c */ /* 0x000fe20003f2f050 */
[----:B--2---:R-:W-:Y:S01]  /*52d0*/  HFMA2 R0, -RZ, RZ, 0, 5.9604644775390625e-08 ;  /* 0x00000001ff007431 */ /* 0x004fe200000001ff */
[----:B------:R-:W2:Y:S01]  /*52e0*/  LDCU.64 UR8, c[0x0][0x358] ;  /* 0x00006b00ff0877ac */ /* 0x000ea20008000a00 */
[----:B------:R-:W-:Y:S03]  /*52f0*/  IMAD.MOV.U32 R86, RZ, RZ, 0x1 ;  /* 0x00000001ff567424 */ /* 0x000fe600078e00ff */
[----:B------:R-:W-:Y:S05]  /*5300*/  PLOP3.LUT P1, PT, PT, PT, UP1, 0x80, 0x8 ;  /* 0x000000000008781c */ /* 0x000fea0003f2f018 */
[----:B------:R-:W3:Y:S01]  /*5310*/  @UP1 LDCU.64 UR4, c[0x0][0x888] ;  /* 0x00011100ff0417ac */ /* 0x000ee20008000a00 */
[----:B------:R-:W-:Y:S07]  /*5320*/  @UP1 UIMAD UR6, UR36, UR32, URZ ;  /* 0x00000020240612a4 */ /* 0x000fee000f8e02ff */
[----:B------:R-:W-:Y:S01]  /*5330*/  @!P1 PRMT R86, R0, 0x7610, R86 ;  /* 0x0000761000569816 */ /* 0x000fe20000000056 */
[----:B---3--:R-:W-:Y:S06]  /*5340*/  @UP1 UIMAD.WIDE UR4, UR6, 0x4, UR4 ;  /* 0x00000004060418a5 */ /* 0x008fec000f8e0204 */
[----:B------:R-:W-:Y:S01]  /*5350*/  IMAD.U32 R6, RZ, RZ, UR4 ;  /* 0x00000004ff067e24 */ /* 0x000fe2000f8e00ff */
[----:B------:R-:W-:Y:S04]  /*5360*/  MOV R7, UR5 ;  /* 0x0000000500077c02 */ /* 0x000fe80008000f00 */
[----:B------:R-:W3:Y:S01]  /*5370*/  @!UP1 LDCU UR4, c[0x0][0x880] ;  /* 0x00011000ff0497ac */ /* 0x000ee20008000800 */
[----:B--2--5:R4:W5:Y:S02]  /*5380*/  @P1 LDG.E R41, desc[UR8][R6.64] ;  /* 0x0000000806291981 */ /* 0x024964000c1e1900 */
[----:B---34-:R-:W-:Y:S07]  /*5390*/  @!P1 IMAD.U32 R41, RZ, RZ, UR4 ;  /* 0x00000004ff299e24 */ /* 0x018fee000f8e00ff */
.L_x_100:
[----:B-----5:R-:W-:Y:S01]  /*53a0*/  @!P0 FSETP.EQ.AND P2, PT, R41, RZ, PT ;  /* 0x000000ff2900820b */ /* 0x020fe20003f42000 */
[----:B------:R-:W-:Y:S01]  /*53b0*/  @!UPT UIADD3 URZ, UPT, UPT, URZ, URZ, URZ ;  /* 0x000000fffffff290 */ /* 0x000fe2000fffe0ff */
[----:B------:R-:W-:Y:S11]  /*53c0*/  @!P0 BRA `(.L_x_101) ;  /* 0x0000000000148947 */ /* 0x000ff60003800000 */
[----:B------:R-:W-:Y:S02]  /*53d0*/  LOP3.LUT P0, RZ, R86, 0xff, RZ, 0xc0, !PT ;  /* 0x000000ff56ff7812 */ /* 0x000fe4000780c0ff */
[----:B------:R-:W-:Y:S04]  /*53e0*/  PLOP3.LUT P2, PT, PT, PT, UP1, 0x80, 0x8 ;  /* 0x000000000008781c */ /* 0x000fe80003f4f018 */
[----:B------:R-:W-:Y:S07]  /*53f0*/  PLOP3.LUT P2, PT, P2, PT, PT, 0x8, 0x80 ;  /* 0x000000000080781c */ /* 0x000fee000174e170 */
[----:B------:R-:W-:Y:S11]  /*5400*/  @P0 FSETP.EQ.AND P2, PT, R41, RZ, PT ;  /* 0x000000ff2900020b */ /* 0x000ff60003f42000 */
[----:B------:R-:W-:Y:S02]  /*5410*/  @!UPT UIADD3 URZ, UPT, UPT, URZ, URZ, URZ ;  /* 0x000000fffffff290 */ /* 0x000fe4000fffe0ff */
.L_x_101:
[----:B------:R-:W3:Y:S01]  /*5420*/  SYNCS.PHASECHK.TRANS64.TRYWAIT P0, [UR21+0xe0], R4 ;  /* 0x0000e004ff0075a7 */ /* 0x000ee20008001115 */
[----:B------:R-:W-:Y:S04]  /*5430*/  ELECT P1, URZ, PT ;  /* 0x0000000000ff782f */ /* 0x000fe80003820000 */
[----:B------:R-:W-:Y:S01]  /*5440*/  PLOP3.LUT P1, PT, P2, P1, PT, 0xf2, 0x2f ;  /* 0x00000000002f781c */ /* 0x000fe20001723e72 */
[----:B------:R-:W-:Y:S01]  /*5450*/  @!UPT UIADD3 URZ, UPT, UPT, URZ, URZ, URZ ;  /* 0x000000fffffff290 */ /* 0x000fe2000fffe0ff */
[----:B---3--:R-:W-:Y:S11]  /*5460*/  @!P0 BRA `(.L_x_102) ;  /* 0x0000003c00548947 */ /* 0x008ff60003800000 */
.L_x_184:
[----:B------:R-:W-:Y:S01]  /*5470*/  @!P1 IADD3 R2, P0, PT, R12, 0x580, RZ ;  /* 0x000005800c029810 */ /* 0x000fe20007f1e0ff */
[----:B------:R-:W-:Y:S01]  /*5480*/  VOTEU.ALL UP0, P1 ;  /* 0x0000000000ff7886 */ /* 0x000fe20000800000 */
[----:B------:R-:W-:Y:S01]  /*5490*/  UMOV UR6, 0x0 ;  /* 0x0000000000067882 */ /* 0x000fe20000000000 */
[----:B------:R-:W-:Y:S01]  /*54a0*/  UMOV UR7, 0x10000000 ;  /* 0x1000000000077882 */ /* 0x000fe20000000000 */
[----:B------:R-:W-:Y:S01]  /*54b0*/  @!P1 R2UR UR5, R2 ;  /* 0x00000000020592ca */ /* 0x000fe200000e0000 */
[----:B--2---:R-:W-:Y:S01]  /*54c0*/  @!P1 IMAD.X R0, RZ, RZ, R13, P0 ;  /* 0x000000ffff009224 */ /* 0x004fe200000e060d */
[----:B------:R-:W-:Y:S01]  /*54d0*/  @!UP0 UIADD3 UR24, UPT, UPT, UR21, 0x200, URZ ;  /* 0x0000020015188890 */ /* 0x000fe2000fffe0ff */
[----:B------:R-:W-:Y:S01]  /*54e0*/  VIADD R10, R10, 0x1 ;  /* 0x000000010a0a7836 */ /* 0x000fe20000000000 */
[----:B------:R-:W-:Y:S02]  /*54f0*/  @!UP0 UIADD3 UR10, UPT, UPT, UR26, 0x40, URZ ;  /* 0x000000401a0a8890 */ /* 0x000fe4000fffe0ff */
[----:B------:R-:W-:Y:S01]  /*5500*/  @!P1 R2UR UR4, R0 ;  /* 0x00000000000492ca */ /* 0x000fe200000e0000 */
[----:B------:R-:W-:Y:S01]  /*5510*/  @!UP0 UIADD3 UR8, UPT, UPT, UR21, 0xa00, URZ ;  /* 0x00000a0015088890 */ /* 0x000fe2000fffe0ff */
[----:B------:R-:W-:Y:S01]  /*5520*/  @!P1 IMAD.MOV.U32 R0, RZ, RZ, 0x1000 ;  /* 0x00001000ff009424 */ /* 0x000fe200078e00ff */
[----:B------:R-:W-:Y:S01]  /*5530*/  VOTEU.ALL UP0, P1 ;  /* 0x0000000000ff7886 */ /* 0x000fe20000800000 */
[----:B------:R-:W-:Y:S01]  /*5540*/  UMOV UR28, UR36 ;  /* 0x00000024001c7c82 */ /* 0x000fe20008000000 */
[----:B------:R-:W-:Y:S01]  /*5550*/  UMOV UR9, UR25 ;  /* 0x0000001900097c82 */ /* 0x000fe20008000000 */
[----:B------:R-:W-:Y:S01]  /*5560*/  UMOV UR11, UR27 ;  /* 0x0000001b000b7c82 */ /* 0x000fe20008000000 */
[----:B------:R-:W-:Y:S01]  /*5570*/  IMAD.U32 R6, RZ, RZ, UR5 ;  /* 0x00000005ff067e24 */ /* 0x000fe2000f8e00ff */
[----:B------:R-:W-:Y:S05]  /*5580*/  UMOV UR12, UR36 ;  /* 0x00000024000c7c82 */ /* 0x000fea0008000000 */
[----:B------:R-:W-:Y:S01]  /*5590*/  IMAD.U32 R7, RZ, RZ, UR4 ;  /* 0x00000004ff077e24 */ /* 0x000fe2000f8e00ff */
[----:B------:R-:W-:Y:S04]  /*55a0*/  @!P1 R2UR UR4, R6 ;  /* 0x00000000060492ca */ /* 0x000fe800000e0000 */
[----:B------:R-:W-:Y:S11]  /*55b0*/  @!P1 R2UR UR5, R7 ;  /* 0x00000000070592ca */ /* 0x000ff600000e0000 */
[----:B------:R-:W-:Y:S02]  /*55c0*/  @!UPT UIADD3 URZ, UPT, UPT, URZ, URZ, URZ ;  /* 0x000000fffffff290 */ /* 0x000fe4000fffe0ff */
[----:B------:R-:W-:Y:S01]  /*55d0*/  @!UP0 UTMALDG.3D [UR24], [UR4], desc[UR6] ;  /* 0x00000618040085b4 */ /* 0x000fe20008011000 */
[----:B------:R-:W-:Y:S05]  /*55e0*/  VOTEU.ALL UP0, P1 ;  /* 0x0000000000ff7886 */ /* 0x000fea0000800000 */
[----:B------:R2:W-:Y:S01]  /*55f0*/  @!UP0 UTMALDG.3D [UR8], [UR4], desc[UR6] ;  /* 0x00000608040085b4 */ /* 0x0005e20008011000 */
[----:B------:R3:W-:Y:S01]  /*5600*/  @!P1 SYNCS.ARRIVE.TRANS64.RED.A0TR RZ, [UR21+0xd0], R0 ;  /* 0x0000d000ffff99a7 */ /* 0x0007e20008300415 */
[----:B--2---:R-:W-:Y:S09]  /*5610*/  UPRMT UR4, UR46, 0x654, UR25 ;  /* 0x000006542e047896 */ /* 0x004ff20008000019 */
[----:B------:R-:W-:Y:S01]  /*5620*/  SYNCS.ARRIVE.TRANS64.RED.A1T0 RZ, [UR4], RZ ;  /* 0x000000ffffff79a7 */ /* 0x000fe20008100404 */
[----:B------:R-:W2:Y:S02]  /*5630*/  SYNCS.PHASECHK.TRANS64.TRYWAIT P0, [UR21+0xe8], R4 ;  /* 0x0000e804ff0075a7 */ /* 0x000ea40008001115 */
[----:B--23--:R-:W-:Y:S05]  /*5640*/  @!P0 BRA `(.L_x_103) ;  /* 0x0000003800f48947 */ /* 0x00cfea0003800000 */
.L_x_186:
[----:B------:R-:W-:Y:S01]  /*5650*/  UIADD3 UR30, UPT, UPT, UR14, UR63, URZ ;  /* 0x0000003f0e1e7290 */ /* 0x000fe2000fffe0ff */
[----:B------:R-:W-:Y:S01]  /*5660*/  @!P1 IADD3 R2, P0, PT, R12, 0x580, RZ ;  /* 0x000005800c029810 */ /* 0x000fe20007f1e0ff */
[----:B------:R-:W-:Y:S01]  /*5670*/  UPLOP3.LUT UP4, UPT, UPT, UPT, UPT, 0x80, 0x8 ;  /* 0x000000000008789c */ /* 0x000fe20003f8f070 */
[----:B------:R-:W-:Y:S01]  /*5680*/  R2UR UR24, R88 ;  /* 0x00000000581872ca */ /* 0x000fe200000e0000 */
[----:B------:R-:W-:Y:S01]  /*5690*/  VOTEU.ALL UP0, P1 ;  /* 0x0000000000ff7886 */ /* 0x000fe20000800000 */
[----:B------:R-:W-:Y:S01]  /*56a0*/  @!P1 R2UR UR5, R2 ;  /* 0x00000000020592ca */ /* 0x000fe200000e0000 */
[----:B------:R-:W-:Y:S01]  /*56b0*/  @!P1 IMAD.X R0, RZ, RZ, R13, P0 ;  /* 0x000000ffff009224 */ /* 0x000fe200000e060d */
[----:B------:R-:W-:Y:S01]  /*56c0*/  UMOV UR6, 0x0 ;  /* 0x0000000000067882 */ /* 0x000fe20000000000 */
[----:B------:R-:W-:Y:S01]  /*56d0*/  UMOV UR7, 0x10000000 ;  /* 0x1000000000077882 */ /* 0x000fe20000000000 */
[----:B------:R-:W-:Y:S01]  /*56e0*/  @!UP0 UIADD3 UR18, UPT, UPT, UR26, 0x20, URZ ;  /* 0x000000201a128890 */ /* 0x000fe2000fffe0ff */
[----:B------:R-:W-:Y:S01]  /*56f0*/  ISETP.NE.AND P0, PT, R10, 0x2, PT ;  /* 0x000000020a00780c */ /* 0x000fe20003f05270 */
[----:B------:R-:W-:Y:S01]  /*5700*/  @!UP0 UIADD3 UR16, UPT, UPT, UR21, 0x1200, URZ ;  /* 0x0000120015108890 */ /* 0x000fe2000fffe0ff */
[----:B------:R-:W-:Y:S01]  /*5710*/  @!P1 R2UR UR4, R0 ;  /* 0x00000000000492ca */ /* 0x000fe200000e0000 */
[----:B------:R-:W-:Y:S01]  /*5720*/  @!UP0 UIADD3 UR17, UPT, UPT, UR21, 0xd8, URZ ;  /* 0x000000d815118890 */ /* 0x000fe2000fffe0ff */
[----:B------:R-:W-:Y:S01]  /*5730*/  SEL R0, RZ, 0x1, P0 ;  /* 0x00000001ff007807 */ /* 0x000fe20000000000 */
[----:B------:R-:W-:Y:S01]  /*5740*/  @!UP0 UIADD3 UR10, UPT, UPT, UR26, 0x60, URZ ;  /* 0x000000601a0a8890 */ /* 0x000fe2000fffe0ff */
[----:B------:R-:W-:Y:S01]  /*5750*/  LOP3.LUT R11, R11, 0x1, RZ, 0x3c, !PT ;  /* 0x000000010b0b7812 */ /* 0x000fe200078e3cff */
[----:B------:R-:W-:Y:S01]  /*5760*/  @!UP0 UIADD3 UR8, UPT, UPT, UR21, 0x1a00, URZ ;  /* 0x00001a0015088890 */ /* 0x000fe2000fffe0ff */
[----:B--2---:R-:W-:Y:S01]  /*5770*/  IMAD.U32 R4, RZ, RZ, UR5 ;  /* 0x00000005ff047e24 */ /* 0x004fe2000f8e00ff */
[----:B------:R-:W-:Y:S01]  /*5780*/  VOTEU.ALL UP0, P1 ;  /* 0x0000000000ff7886 */ /* 0x000fe20000800000 */
[----:B------:R-:W-:Y:S01]  /*5790*/  UMOV UR19, UR27 ;  /* 0x0000001b00137c82 */ /* 0x000fe20008000000 */
[----:B------:R-:W-:Y:S01]  /*57a0*/  UMOV UR20, UR36 ;  /* 0x0000002400147c82 */ /* 0x000fe20008000000 */
[----:B------:R-:W-:Y:S01]  /*57b0*/  UMOV UR11, UR27 ;  /* 0x0000001b000b7c82 */ /* 0x000fe20008000000 */
[----:B------:R-:W-:Y:S01]  /*57c0*/  UMOV UR12, UR36 ;  /* 0x00000024000c7c82 */ /* 0x000fe20008000000 */
[----:B------:R-:W-:Y:S01]  /*57d0*/  UMOV UR9, UR17 ;  /* 0x0000001100097c82 */ /* 0x000fe20008000000 */
[----:B------:R-:W-:Y:S01]  /*57e0*/  IMAD.U32 R5, RZ, RZ, UR4 ;  /* 0x00000004ff057e24 */ /* 0x000fe2000f8e00ff */
[----:B------:R-:W-:Y:S01]  /*57f0*/  @!P1 R2UR UR4, R4 ;  /* 0x00000000040492ca */ /* 0x000fe200000e0000 */
[----:B------:R-:W-:Y:S01]  /*5800*/  UIADD3 UR31, UPT, UPT, UR13, UR24, URZ ;  /* 0x000000180d1f7290 */ /* 0x000fe2000fffe0ff */
[----:B------:R-:W-:Y:S01]  /*5810*/  LOP3.LUT R9, R9, R0, RZ, 0x3c, !PT ;  /* 0x0000000009097212 */ /* 0x000fe200078e3cff */
[----:B------:R-:W-:Y:S01]  /*5820*/  UMOV UR36, UR29 ;  /* 0x0000001d00247c82 */ /* 0x000fe20008000000 */
[----:B------:R-:W-:Y:S02]  /*5830*/  @!P1 R2UR UR5, R5 ;  /* 0x00000000050592ca */ /* 0x000fe400000e0000 */
[----:B------:R-:W-:Y:S11]  /*5840*/  SEL R10, R10, RZ, P0 ;  /* 0x000000ff0a0a7207 */ /* 0x000ff60000000000 */
[----:B------:R2:W-:Y:S01]  /*5850*/  @!UP0 UTMALDG.3D [UR16], [UR4], desc[UR6] ;  /* 0x00000610040085b4 */ /* 0x0005e20008011000 */
[----:B------:R-:W-:Y:S05]  /*5860*/  VOTEU.ALL UP0, P1 ;  /* 0x0000000000ff7886 */ /* 0x000fea0000800000 */
[----:B------:R2:W-:Y:S01]  /*5870*/  @!UP0 UTMALDG.3D [UR8], [UR4], desc[UR6] ;  /* 0x00000608040085b4 */ /* 0x0005e20008011000 */
[----:B------:R2:W-:Y:S01]  /*5880*/  @!P1 SYNCS.ARRIVE.TRANS64.RED.A0TR RZ, [UR21+0xd8], R3 ;  /* 0x0000d803ffff99a7 */ /* 0x0005e20008300415 */
[----:B------:R-:W-:Y:S01]  /*5890*/  SYNCS.ARRIVE.TRANS64.RED.A1T0 RZ, [UR37], RZ ;  /* 0x000000ffffff79a7 */ /* 0x000fe20008100425 */
[----:B------:R-:W-:Y:S05]  /*58a0*/  BRA.U UP2, `(.L_x_104) ;  /* 0xfffffff102d87547 */ /* 0x000fea000b83ffff */
[----:B--2---:R-:W-:-:S04]  /*58b0*/  SHF.L.U32 R3, R11, 0x1f, RZ ;  /* 0x0000001f0b037819 */ /* 0x004fc800000006ff */
[----:B------:R-:W2:Y:S02]  /*58c0*/  SYNCS.PHASECHK.TRANS64.TRYWAIT P0, [UR21+0xe0], R3 ;  /* 0x0000e003ff0075a7 */ /* 0x000ea40008001115 */
[----:B--2---:R-:W-:Y:S05]  /*58d0*/  @!P0 BRA `(.L_x_105) ;  /* 0x0000003800688947 */ /* 0x004fea0003800000 */
.L_x_188:
[----:B--2---:R-:W-:-:S07]  /*58e0*/  MOV R0, UR21 ;  /* 0x0000001500007c02 */ /* 0x004fce0008000f00 */
.L_x_106:
[----:B--2---:R-:W-:-:S04]  /*58f0*/  SHF.L.U32 R3, R11, 0x1f, RZ ;  /* 0x0000001f0b037819 */ /* 0x004fc800000006ff */
[----:B------:R2:W3:Y:S03]  /*5900*/  SYNCS.PHASECHK.TRANS64.TRYWAIT P0, [R0+URZ+0xe8], R3 ;  /* 0x0000e803000075a7 */ /* 0x0004e600080011ff */
[----:B---3--:R-:W-:Y:S05]  /*5910*/  @!P0 NANOSLEEP.SYNCS 0x989680 ;  /* 0x009896800000895d */ /* 0x008fea0003900000 */
[----:B------:R-:W3:Y:S02]  /*5920*/  @!P0 SYNCS.PHASECHK.TRANS64 P0, [R0+URZ+0xe8], R3 ;  /* 0x0000e803000085a7 */ /* 0x000ee400080010ff */
[----:B-1-3--:R-:W-:Y:S05]  /*5930*/  @P0 EXIT ;  /* 0x000000000000094d */ /* 0x00afea0003800000 */
[----:B------:R-:W-:Y:S05]  /*5940*/  BRA `(.L_x_106) ;  /* 0xfffffffc00e87947 */ /* 0x000fea000383ffff */
.L_x_95:
[----:B------:R-:W-:-:S06]  /*5950*/  UISETP.GE.AND UP0, UPT, UR18, 0x4, UPT ;  /* 0x000000041200788c */ /* 0x000fcc000bf06270 */
[----:B------:R-:W-:-:S13]  /*5960*/  PLOP3.LUT P0, PT, PT, PT, UP0, 0x80, 0x8 ;  /* 0x000000000008781c */ /* 0x000fda0003f0f008 */
[----:B-1----:R-:W-:Y:S05]  /*5970*/  @!P0 EXIT ;  /* 0x000000000000894d */ /* 0x002fea0003800000 */
[----:B------:R-:W-:Y:S01]  /*5980*/  BAR.SYNC.DEFER_BLOCKING 0x6, 0xa0 ;  /* 0x0182800000007b1d */ /* 0x000fe20000010000 */
[----:B------:R-:W-:Y:S01]  /*5990*/  IMAD.SHL.U32 R4, R87, 0x200000, RZ ;  /* 0x0020000057047824 */ /* 0x000fe200078e00ff */
[----:B------:R-:W-:Y:S01]  /*59a0*/  CS2R R94, SRZ ;  /* 0x00000000005e7805 */ /* 0x000fe2000001ff00 */
[C---:B------:R-:W-:Y:S01]  /*59b0*/  IMAD.SHL.U32 R85, R97.reuse, 0x20, RZ ;  /* 0x0000002061557824 */ /* 0x040fe200078e00ff */
[----:B------:R-:W-:Y:S01]  /*59c0*/  CS2R R92, SRZ ;  /* 0x00000000005c7805 */ /* 0x000fe2000001ff00 */
[C---:B------:R-:W-:Y:S01]  /*59d0*/  IMAD.U32 R37, R97.reuse, 0x10000, RZ ;  /* 0x0001000061257824 */ /* 0x040fe200078e00ff */
[----:B------:R-:W-:Y:S02]  /*59e0*/  UMOV UR44, 0x400 ;  /* 0x00000400002c7882 */ /* 0x000fe40000000000 */
[----:B------:R-:W1:Y:S01]  /*59f0*/  LDC.64 R82, c[0x0][0x8b0] ;  /* 0x00022c00ff527b82 */ /* 0x000e620000000a00 */
[----:B------:R-:W-:Y:S01]  /*5a00*/  ULEA UR44, UR46, UR44, 0x18 ;  /* 0x0000002c2e2c7291 */ /* 0x000fe2000f8ec0ff */
[----:B------:R-:W-:Y:S01]  /*5a10*/  IMAD.SHL.U32 R5, R97, 0x4, RZ ;  /* 0x0000000461057824 */ /* 0x000fe200078e00ff */
[----:B------:R-:W-:Y:S01]  /*5a20*/  LOP3.LUT R4, R4, 0x200000, RZ, 0xc0, !PT ;  /* 0x0020000004047812 */ /* 0x000fe200078ec0ff */
[----:B------:R-:W-:Y:S01]  /*5a30*/  IMAD.SHL.U32 R7, R87, 0x400, RZ ;  /* 0x0000040057077824 */ /* 0x000fe200078e00ff */
[C---:B------:R-:W-:Y:S01]  /*5a40*/  LOP3.LUT R6, R85.reuse, 0x80, RZ, 0xc0, !PT ;  /* 0x0000008055067812 */ /* 0x040fe200078ec0ff */
[----:B------:R-:W-:Y:S01]  /*5a50*/  UIADD3 UR4, UPT, UPT, UR44, 0x2200, URZ ;  /* 0x000022002c047890 */ /* 0x000fe2000fffe0ff */
[C---:B------:R-:W-:Y:S01]  /*5a60*/  LOP3.LUT R84, R85.reuse, 0xb60, RZ, 0xc0, !PT ;  /* 0x00000b6055547812 */ /* 0x040fe200078ec0ff */
[----:B------:R-:W2:Y:S01]  /*5a70*/  LDC.64 R80, c[0x0][0x8a8] ;  /* 0x00022a00ff507b82 */ /* 0x000ea20000000a00 */
[----:B------:R-:W-:Y:S01]  /*5a80*/  LOP3.LUT R37, R4, 0x400000, R37, 0xf8, !PT ;  /* 0x0040000004257812 */ /* 0x000fe200078ef825 */
[----:B------:R-:W-:Y:S01]  /*5a90*/  IMAD.MOV.U32 R36, RZ, RZ, RZ ;  /* 0x000000ffff247224 */ /* 0x000fe200078e00ff */
[----:B------:R-:W-:Y:S01]  /*5aa0*/  LOP3.LUT R5, R6, 0x10, R5, 0xf8, !PT ;  /* 0x0000001006057812 */ /* 0x000fe200078ef805 */
[----:B------:R-:W-:Y:S01]  /*5ab0*/  IMAD.MOV.U32 R91, RZ, RZ, RZ ;  /* 0x000000ffff5b7224 */ /* 0x000fe200078e00ff */
[----:B------:R-:W-:Y:S01]  /*5ac0*/  LOP3.LUT R84, R84, 0x400, R7, 0xf8, !PT ;  /* 0x0000040054547812 */ /* 0x000fe200078ef807 */
[----:B------:R-:W-:Y:S01]  /*5ad0*/  IMAD.U32 R96, RZ, RZ, UR4 ;  /* 0x00000004ff607e24 */ /* 0x000fe2000f8e00ff */
[----:B------:R-:W-:Y:S01]  /*5ae0*/  LOP3.LUT P0, RZ, R85, 0x80, RZ, 0xc0, !PT ;  /* 0x0000008055ff7812 */ /* 0x000fe2000780c0ff */
[----:B------:R-:W3:Y:S01]  /*5af0*/  LDCU UR58, c[0x0][0x370] ;  /* 0x00006e00ff3a77ac */ /* 0x000ee20008000800 */
[----:B------:R-:W4:Y:S01]  /*5b00*/  LDS R0, [UR44+0x1b0] ;  /* 0x0001b02cff007984 */ /* 0x000f220008000800 */
[----:B------:R-:W-:-:S02]  /*5b10*/  LOP3.LUT R84, R84, R5, RZ, 0xfc, !PT ;  /* 0x0000000554547212 */ /* 0x000fc400078efcff */
[----:B------:R-:W-:Y:S01]  /*5b20*/  P2R R4, PR, RZ, 0x1 ;  /* 0x00000001ff047803 */ /* 0x000fe20000000000 */
[----:B------:R-:W1:Y:S01]  /*5b30*/  LDCU UR43, c[0x0][0xb0c] ;  /* 0x00016180ff2b77ac */ /* 0x000e620008000800 */
[----:B------:R-:W-:Y:S01]  /*5b40*/  LOP3.LUT R97, R97, 0x60, RZ, 0xc0, !PT ;  /* 0x0000006061617812 */ /* 0x000fe200078ec0ff */
[----:B------:R-:W1:Y:S01]  /*5b50*/  LDCU UR39, c[0x0][0xb30] ;  /* 0x00016600ff2777ac */ /* 0x000e620008000800 */
[----:B------:R-:W1:Y:S01]  /*5b60*/  LDCU.64 UR56, c[0x0][0x888] ;  /* 0x00011100ff3877ac */ /* 0x000e620008000a00 */
[----:B------:R-:W1:Y:S01]  /*5b70*/  LDCU.64 UR40, c[0x0][0xb28] ;  /* 0x00016500ff2877ac */ /* 0x000e620008000a00 */
[----:B------:R-:W1:Y:S01]  /*5b80*/  LDCU.64 UR60, c[0x0][0x890] ;  /* 0x00011200ff3c77ac */ /* 0x000e620008000a00 */
[----:B------:R-:W1:Y:S01]  /*5b90*/  LDCU.128 UR52, c[0x0][0xb10] ;  /* 0x00016200ff3477ac */ /* 0x000e620008000c00 */
[----:B------:R-:W1:Y:S01]  /*5ba0*/  LDCU UR47, c[0x0][0x374] ;  /* 0x00006e80ff2f77ac */ /* 0x000e620008000800 */
[----:B------:R-:W-:Y:S01]  /*5bb0*/  UIADD3 UR62, UPT, UPT, UR44, 0x200, URZ ;  /* 0x000002002c3e7890 */ /* 0x000fe2000fffe0ff */
[----:B-1234-:R-:W-:-:S11]  /*5bc0*/  IMAD.IADD R37, R0, 0x1, R37 ;  /* 0x0000000100257824 */ /* 0x01efd600078e0225 */
.L_x_132:
[C---:B------:R-:W-:Y:S02]  /*5bd0*/  LEA R3, R91.reuse, UR44, 0x3 ;  /* 0x0000002c5b037c11 */ /* 0x040fe4000f8e18ff */
[----:B------:R-:W-:Y:S02]  /*5be0*/  SHF.L.U32 R0, R94, 0x1f, RZ ;  /* 0x0000001f5e007819 */ /* 0x000fe400000006ff */
[----:B------:R-:W-:Y:S02]  /*5bf0*/  LEA R5, R91, UR44, 0x4 ;  /* 0x0000002c5b057c11 */ /* 0x000fe4000f8e20ff */
[----:B-1----:R-:W1:Y:S02]  /*5c00*/  SYNCS.PHASECHK.TRANS64.TRYWAIT P0, [R3+URZ+0x100], R0 ;  /* 0x00010000030075a7 */ /* 0x002e6400080011ff */
[----:B-1----:R-:W-:Y:S05]  /*5c10*/  @!P0 BRA `(.L_x_107) ;  /* 0x0000003400b08947 */ /* 0x002fea0003800000 */
.L_x_189:
        /* <DEDUP_REMOVED lines=11> */
[----:B------:R-:W-:Y:S01]  /*5cd0*/  PLOP3.LUT P0, PT, PT, PT, UP1, 0x80, 0x8 ;  /* 0x000000000008781c */ /* 0x000fe20003f0f018 */
[----:B------:R-:W-:Y:S11]  /*5ce0*/  UP2UR UR45, UPR, URZ, 0x2 ;  /* 0x00000002ff2d7883 */ /* 0x000ff60008000000 */
[----:B------:R-:W-:Y:S01]  /*5cf0*/  @!UPT UIADD3 URZ, UPT, UPT, URZ, URZ, URZ ;  /* 0x000000fffffff290 */ /* 0x000fe2000fffe0ff */
[----:B-1----:R-:W-:Y:S02]  /*5d00*/  @P0 SHF.R.U32.HI R0, RZ, 0x10, R5 ;  /* 0x00000010ff000819 */ /* 0x002fe40000011605 */
        /* <DEDUP_REMOVED lines=12> */
[----:B------:R-:W2:Y:S01]  /*5dd0*/  LDCU UR12, c[0x0][0xb20] ;  /* 0x00016400ff0c77ac */ /* 0x000ea20008000800 */
[----:B------:R-:W-:Y:S02]  /*5de0*/  UIMAD.WIDE.U32 UR4, UR47, UR55, URZ ;  /* 0x000000372f0472a5 */ /* 0x000fe4000f8e00ff */
[----:B------:R-:W-:Y:S02]  /*5df0*/  UIMAD.WIDE.U32 UR6, UR58, UR52, URZ ;  /* 0x000000343a0672a5 */ /* 0x000fe4000f8e00ff */
[----:B------:R-:W-:Y:S02]  /*5e00*/  UISETP.NE.AND UP0, UPT, UR54, 0x1, UPT ;  /* 0x000000013600788c */ /* 0x000fe4000bf05270 */
[----:B------:R-:W-:Y:S02]  /*5e10*/  UIMAD.WIDE.U32 UR8, UR37, UR55, URZ ;  /* 0x00000037250872a5 */ /* 0x000fe4000f8e00ff */
[----:B------:R-:W-:Y:S02]  /*5e20*/  UIMAD.WIDE.U32 UR10, UR38, UR52, URZ ;  /* 0x00000034260a72a5 */ /* 0x000fe4000f8e00ff */
[----:B------:R-:W-:Y:S02]  /*5e30*/  UISETP.NE.AND UP1, UPT, UR43, 0x1, UPT ;  /* 0x000000012b00788c */ /* 0x000fe4000bf25270 */
[----:B------:R-:W-:Y:S01]  /*5e40*/  UISETP.NE.AND UP2, UPT, UR42, 0x1, UPT ;  /* 0x000000012a00788c */ /* 0x000fe2000bf45270 */
[----:B------:R-:W-:Y:S02]  /*5e50*/  UMOV UR4, UR5 ;  /* 0x0000000500047c82 */ /* 0x000fe40008000000 */
[----:B--2---:R-:W-:Y:S03]  /*5e60*/  USHF.R.U32.HI UR5, URZ, UR12, UR4 ;  /* 0x0000000cff057299 */ /* 0x004fe60008011604 */
[----:B------:R-:W-:Y:S02]  /*5e70*/  UMOV UR4, UR7 ;  /* 0x0000000700047c82 */ /* 0x000fe40008000000 */
[----:B------:R-:W-:Y:S02]  /*5e80*/  USHF.R.U32.HI UR7, URZ, UR53, UR4 ;  /* 0x00000035ff077299 */ /* 0x000fe40008011604 */
[----:B------:R-:W-:Y:S02]  /*5e90*/  USEL UR4, UR47, UR5, !UP0 ;  /* 0x000000052f047287 */ /* 0x000fe4000c000000 */
[----:B------:R-:W-:Y:S01]  /*5ea0*/  USEL UR7, UR58, UR7, !UP1 ;  /* 0x000000073a077287 */ /* 0x000fe2000c800000 */
[----:B------:R-:W-:Y:S01]  /*5eb0*/  UMOV UR5, UR9 ;  /* 0x0000000900057c82 */ /* 0x000fe20008000000 */
[----:B------:R-:W-:Y:S02]  /*5ec0*/  UIMAD.WIDE.U32 UR8, UR4, UR40, URZ ;  /* 0x00000028040872a5 */ /* 0x000fe4000f8e00ff */
[----:B------:R-:W-:Y:S03]  /*5ed0*/  USHF.R.U32.HI UR6, URZ, UR12, UR5 ;  /* 0x0000000cff067299 */ /* 0x000fe60008011605 */
[----:B------:R-:W-:Y:S01]  /*5ee0*/  UMOV UR5, UR11 ;  /* 0x0000000b00057c82 */ /* 0x000fe20008000000 */
[----:B------:R-:W-:Y:S02]  /*5ef0*/  UIMAD.WIDE.U32 UR10, UR7, UR40, URZ ;  /* 0x00000028070a72a5 */ /* 0x000fe4000f8e00ff */
[----:B------:R-:W-:Y:S02]  /*5f00*/  USHF.R.U32.HI UR12, URZ, UR53, UR5 ;  /* 0x00000035ff0c7299 */ /* 0x000fe40008011605 */
[----:B------:R-:W-:Y:S01]  /*5f10*/  USEL UR6, UR37, UR6, !UP0 ;  /* 0x0000000625067287 */ /* 0x000fe2000c000000 */
[----:B------:R-:W-:Y:S02]  /*5f20*/  UMOV UR5, UR9 ;  /* 0x0000000900057c82 */ /* 0x000fe40008000000 */
[----:B------:R-:W-:Y:S01]  /*5f30*/  UMOV UR10, UR11 ;  /* 0x0000000b000a7c82 */ /* 0x000fe20008000000 */
[----:B------:R-:W-:Y:S02]  /*5f40*/  @UP2 USHF.R.U32.HI UR4, URZ, UR41, UR5 ;  /* 0x00000029ff042299 */ /* 0x000fe40008011605 */
[----:B------:R-:W-:Y:S02]  /*5f50*/  @UP2 USHF.R.U32.HI UR7, URZ, UR41, UR10 ;  /* 0x00000029ff072299 */ /* 0x000fe4000801160a */
[----:B------:R-:W-:Y:S02]  /*5f60*/  UIMAD UR4, UR42, UR4, URZ ;  /* 0x000000042a0472a4 */ /* 0x000fe4000f8e02ff */
[----:B------:R-:W-:Y:S02]  /*5f70*/  UIMAD.WIDE.U32 UR10, UR6, UR40, URZ ;  /* 0x00000028060a72a5 */ /* 0x000fe4000f8e00ff */
[----:B------:R-:W-:Y:S02]  /*5f80*/  USEL UR5, UR38, UR12, !UP1 ;  /* 0x0000000c26057287 */ /* 0x000fe4000c800000 */
[----:B------:R-:W-:Y:S02]  /*5f90*/  UIMAD UR8, UR42, UR7, URZ ;  /* 0x000000072a0872a4 */ /* 0x000fe4000f8e02ff */
[----:B------:R-:W-:Y:S03]  /*5fa0*/  UISETP.GE.AND UP0, UPT, UR6, UR4, UPT ;  /* 0x000000040600728c */ /* 0x000fe6000bf06270 */
[----:B------:R-:W-:Y:S01]  /*5fb0*/  UMOV UR4, UR11 ;  /* 0x0000000b00047c82 */ /* 0x000fe20008000000 */
[----:B------:R-:W-:Y:S02]  /*5fc0*/  UISETP.GE.OR UP0, UPT, UR5, UR8, UP0 ;  /* 0x000000080500728c */ /* 0x000fe40008706670 */
[----:B------:R-:W-:Y:S02]  /*5fd0*/  USHF.R.U32.HI UR4, URZ, UR41, UR4 ;  /* 0x00000029ff047299 */ /* 0x000fe40008011604 */
[----:B------:R-:W-:Y:S02]  /*5fe0*/  UIMAD.WIDE.U32 UR8, UR5, UR40, URZ ;  /* 0x00000028050872a5 */ /* 0x000fe4000f8e00ff */
[----:B------:R-:W-:Y:S02]  /*5ff0*/  USEL UR11, UR6, UR4, !UP2 ;  /* 0x00000004060b7287 */ /* 0x000fe4000d000000 */
[----:B------:R-:W-:Y:S02]  /*6000*/  UIADD3 UR8, UPT, UPT, -UR5, URZ, URZ ;  /* 0x000000ff05087290 */ /* 0x000fe4000fffe1ff */
[----:B------:R-:W-:Y:S01]  /*6010*/  UIADD3 UR10, UPT, UPT, -UR11, URZ, URZ ;  /* 0x000000ff0b0a7290 */ /* 0x000fe2000fffe1ff */
[----:B------:R-:W-:Y:S01]  /*6020*/  @!UP0 UMOV UR4, UR9 ;  /* 0x0000000900048c82 */ /* 0x000fe20008000000 */
[----:B------:R-:W-:Y:S02]  /*6030*/  UIADD3 UR9, UPT, UPT, -UR6, URZ, URZ ;  /* 0x000000ff06097290 */ /* 0x000fe4000fffe1ff */
[----:B------:R-:W-:Y:S02]  /*6040*/  @!UP0 USHF.R.U32.HI UR4, URZ, UR41, UR4 ;  /* 0x00000029ff048299 */ /* 0x000fe40008011604 */
[----:B------:R-:W-:Y:S02]  /*6050*/  UIMAD UR10, UR42, UR10, UR6 ;  /* 0x0000000a2a0a72a4 */ /* 0x000fe4000f8e0206 */
[----:B------:R-:W-:Y:S04]  /*6060*/  @!UP0 USEL UR4, UR5, UR4, !UP2 ;  /* 0x0000000405048287 */ /* 0x000fe8000d000000 */
[----:B------:R-:W-:Y:S02]  /*6070*/  @!UP0 UIMAD UR10, UR7, UR10, UR4 ;  /* 0x0000000a070a82a4 */ /* 0x000fe4000f8e0204 */
[----:B------:R-:W-:Y:S02]  /*6080*/  @!UP0 UIADD3 UR11, UPT, UPT, UR11, -UR4, URZ ;  /* 0x800000040b0b8290 */ /* 0x000fe4000fffe0ff */
[----:B------:R-:W-:Y:S02]  /*6090*/  UIMAD UR7, UR43, UR8, UR38 ;  /* 0x000000082b0772a4 */ /* 0x000fe4000f8e0226 */
[----:B------:R-:W-:Y:S02]  /*60a0*/  @!UP0 UIMAD UR6, UR11, UR42, UR5 ;  /* 0x0000002a0b0682a4 */ /* 0x000fe4000f8e0205 */
[----:B------:R-:W-:Y:S01]  /*60b0*/  UIMAD UR4, UR54, UR9, UR37 ;  /* 0x00000009360472a4 */ /* 0x000fe2000f8e0225 */
[----:B------:R-:W-:Y:S02]  /*60c0*/  @!UP0 UMOV UR5, UR10 ;  /* 0x0000000a00058c82 */ /* 0x000fe40008000000 */
[----:B------:R-:W-:Y:S02]  /*60d0*/  UIMAD UR38, UR5, UR43, UR7 ;  /* 0x0000002b052672a4 */ /* 0x000fe4000f8e0207 */
[----:B------:R-:W-:Y:S11]  /*60e0*/  UIMAD UR37, UR6, UR54, UR4 ;  /* 0x00000036062572a4 */ /* 0x000ff6000f8e0204 */
[----:B------:R-:W-:Y:S01]  /*60f0*/  @!UPT UIADD3 URZ, UPT, UPT, URZ, URZ, URZ ;  /* 0x000000fffffff290 */ /* 0x000fe2000fffe0ff */
.L_x_108:
[----:B------:R-:W-:Y:S01]  /*6100*/  UISETP.NE.AND UP0, UPT, UR39, 0x1, UPT ;  /* 0x000000012700788c */ /* 0x000fe2000bf05270 */
[----:B------:R-:W-:Y:S01]  /*6110*/  IADD3 R91, PT, PT, R91, 0x1, RZ ;  /* 0x000000015b5b7810 */ /* 0x000fe20007ffe0ff */
[----:B------:R-:W-:Y:S02]  /*6120*/  USHF.L.U32 UR50, UR30, 0x6, URZ ;  /* 0x000000061e327899 */ /* 0x000fe400080006ff */
[----:B------:R-:W-:Y:S07]  /*6130*/  USHF.L.U32 UR49, UR31, 0x7, URZ ;  /* 0x000000071f317899 */ /* 0x000fee00080006ff */
[----:B------:R-:W2:Y:S01]  /*6140*/  @!UP0 LDCU.128 UR12, c[0x0][0xb10] ;  /* 0x00016200ff0c87ac */ /* 0x000ea20008000c00 */
[----:B------:R-:W3:Y:S01]  /*6150*/  @!UP0 LDCU UR5, c[0x0][0xb0c] ;  /* 0x00016180ff0587ac */ /* 0x000ee20008000800 */
[----:B------:R-:W4:Y:S01]  /*6160*/  @!UP0 LDCU UR10, c[0x0][0xb20] ;  /* 0x00016400ff0a87ac */ /* 0x000f220008000800 */
[----:B--2---:R-:W-:Y:S02]  /*6170*/  UIMAD.WIDE.U32 UR8, UR38, UR12, URZ ;  /* 0x0000000c260872a5 */ /* 0x004fe4000f8e00ff */
[----:B------:R-:W-:Y:S02]  /*6180*/  UIMAD.WIDE.U32 UR6, UR37, UR15, URZ ;  /* 0x0000000f250672a5 */ /* 0x000fe4000f8e00ff */
[----:B------:R-:W-:Y:S03]  /*6190*/  @!UP0 UISETP.NE.AND UP1, UPT, UR14, 0x1, UPT ;  /* 0x000000010e00888c */ /* 0x000fe6000bf25270 */
[----:B------:R-:W-:Y:S01]  /*61a0*/  @!UP0 UMOV UR4, UR9 ;  /* 0x0000000900048c82 */ /* 0x000fe20008000000 */
[----:B---3--:R-:W-:Y:S02]  /*61b0*/  @!UP0 UISETP.NE.AND UP2, UPT, UR5, 0x1, UPT ;  /* 0x000000010500888c */ /* 0x008fe4000bf45270 */
[----:B------:R-:W-:Y:S01]  /*61c0*/  @!UP0 USHF.R.U32.HI UR4, URZ, UR13, UR4 ;  /* 0x0000000dff048299 */ /* 0x000fe20008011604 */
[----:B------:R-:W-:Y:S02]  /*61d0*/  @!UP0 UMOV UR6, UR7 ;  /* 0x0000000700068c82 */ /* 0x000fe40008000000 */
[----:B----4-:R-:W-:Y:S02]  /*61e0*/  @!UP0 USHF.R.U32.HI UR6, URZ, UR10, UR6 ;  /* 0x0000000aff068299 */ /* 0x010fe40008011606 */
[----:B------:R-:W-:Y:S02]  /*61f0*/  @!UP0 USEL UR7, UR38, UR4, !UP2 ;  /* 0x0000000426078287 */ /* 0x000fe4000d000000 */
[----:B------:R-:W-:Y:S04]  /*6200*/  @!UP0 USEL UR6, UR37, UR6, !UP1 ;  /* 0x0000000625068287 */ /* 0x000fe8000c800000 */
[----:B------:R-:W-:Y:S02]  /*6210*/  @!UP0 UIADD3 UR4, UPT, UPT, -UR7, UR6, URZ ;  /* 0x0000000607048290 */ /* 0x000fe4000fffe1ff */
[----:B------:R-:W-:Y:S02]  /*6220*/  @!UP0 UIADD3 UR6, UPT, UPT, UR7, -UR6, URZ ;  /* 0x8000000607068290 */ /* 0x000fe4000fffe0ff */
[----:B------:R-:W-:Y:S02]  /*6230*/  @!UP0 UIMAD UR38, UR4, UR5, UR38 ;  /* 0x00000005042682a4 */ /* 0x000fe4000f8e0226 */
[----:B------:R-:W-:Y:S02]  /*6240*/  @!UP0 UIMAD UR37, UR6, UR14, UR37 ;  /* 0x0000000e062582a4 */ /* 0x000fe4000f8e0225 */
[----:B------:R-:W-:Y:S09]  /*6250*/  ULOP3.LUT UP0, URZ, UR62, 0x90, URZ, 0xc0, !UPT ;  /* 0x000000903eff7892 */ /* 0x000ff2000f80c0ff */
[----:B------:R-:W-:Y:S05]  /*6260*/  BRA.U !UP0, `(.L_x_109) ;  /* 0x0000000108407547 */ /* 0x000fea000b800000 */
[----:B------:R-:W2:Y:S01]  /*6270*/  LDCU.64 UR8, c[0x4][0x80] ;  /* 0x01001000ff0877ac */ /* 0x000ea20008000a00 */
[----:B------:R-:W-:Y:S01]  /*6280*/  MOV R3, 0x0 ;  /* 0x0000000000037802 */ /* 0x000fe20000000f00 */
[----:B------:R-:W-:Y:S02]  /*6290*/  HFMA2 R12, -RZ, RZ, 0, 5.9604644775390625e-08 ;  /* 0x00000001ff0c7431 */ /* 0x000fe400000001ff */
[----:B------:R-:W-:Y:S02]  /*62a0*/  IMAD.MOV.U32 R8, RZ, RZ, 0x70 ;  /* 0x00000070ff087424 */ /* 0x000fe400078e00ff */
[----:B------:R-:W-:Y:S01]  /*62b0*/  IMAD.MOV.U32 R13, RZ, RZ, RZ ;  /* 0x000000ffff0d7224 */ /* 0x000fe200078e00ff */
[----:B------:R-:W3:Y:S01]  /*62c0*/  LDCU.64 UR6, c[0x4][0x88] ;  /* 0x01001100ff0677ac */ /* 0x000ee20008000a00 */
[----:B------:R-:W4:Y:S01]  /*62d0*/  LDC.64 R2, c[0x4][R3] ;  /* 0x0100000003027b82 */ /* 0x000f220000000a00 */
[----:B------:R-:W1:Y:S01]  /*62e0*/  LDCU.64 UR4, c[0x4][0x8] ;  /* 0x01000100ff0477ac */ /* 0x000e620008000a00 */
[----:B--2---:R-:W-:Y:S01]  /*62f0*/  MOV R5, UR9 ;  /* 0x0000000900057c02 */ /* 0x004fe20008000f00 */
[----:B------:R-:W-:Y:S01]  /*6300*/  IMAD.U32 R4, RZ, RZ, UR8 ;  /* 0x00000008ff047e24 */ /* 0x000fe2000f8e00ff */
[----:B---3--:R-:W-:Y:S01]  /*6310*/  MOV R7, UR7 ;  /* 0x0000000700077c02 */ /* 0x008fe20008000f00 */
[----:B------:R-:W-:Y:S01]  /*6320*/  IMAD.U32 R6, RZ, RZ, UR6 ;  /* 0x00000006ff067e24 */ /* 0x000fe2000f8e00ff */
[----:B-1----:R-:W-:Y:S01]  /*6330*/  MOV R11, UR5 ;  /* 0x00000005000b7c02 */ /* 0x002fe20008000f00 */
[----:B------:R-:W-:Y:S02]  /*6340*/  IMAD.U32 R10, RZ, RZ, UR4 ;  /* 0x00000004ff0a7e24 */ /* 0x000fe4000f8e00ff */
[----:B------:R-:W-:Y:S07]  /*6350*/  LEPC R20, `(.L_x_109) ;  /* 0x000000001014794e */ /* 0x000fee0000000000 */
[----:B----45:R-:W-:Y:S05]  /*6360*/  CALL.ABS.NOINC R2 ;  /* 0x0000000002007343 */ /* 0x030fea0003c00000 */
.L_x_109:
[----:B------:R-:W-:Y:S01]  /*6370*/  LOP3.LUT P0, RZ, R96, 0x90, RZ, 0xc0, !PT ;  /* 0x0000009060ff7812 */ /* 0x000fe2000780c0ff */
[----:B------:R-:W-:Y:S11]  /*6380*/  BSSY.RECONVERGENT B6, `(.L_x_110) ;  /* 0x0000013000067945 */ /* 0x000ff60003800200 */
[----:B------:R-:W-:Y:S01]  /*6390*/  @!UPT UIADD3 URZ, UPT, UPT, URZ, URZ, URZ ;  /* 0x000000fffffff290 */ /* 0x000fe2000fffe0ff */
[----:B------:R-:W-:Y:S05]  /*63a0*/  @!P0 BRA `(.L_x_111) ;  /* 0x0000000000408947 */ /* 0x000fea0003800000 */
        /* <DEDUP_REMOVED lines=16> */
.L_x_111:
[----:B------:R-:W-:Y:S05]  /*64b0*/  BSYNC.RECONVERGENT B6 ;  /* 0x0000000000067941 */ /* 0x000fea0003800200 */
.L_x_110:
[----:B------:R-:W-:Y:S01]  /*64c0*/  R2UR UR4, R89 ;  /* 0x00000000590472ca */ /* 0x000fe200000e0000 */
[----:B------:R-:W-:Y:S01]  /*64d0*/  UISETP.NE.U32.AND UP0, UPT, UR60, URZ, UPT ;  /* 0x000000ff3c00728c */ /* 0x000fe2000bf05070 */
[----:B------:R-:W-:Y:S02]  /*64e0*/  ISETP.NE.U32.AND P4, PT, R82, RZ, PT ;  /* 0x000000ff5200720c */ /* 0x000fe40003f85070 */
[----:B------:R-:W-:Y:S01]  /*64f0*/  ISETP.NE.U32.AND P2, PT, RZ, UR56, PT ;  /* 0x00000038ff007c0c */ /* 0x000fe2000bf45070 */
[----:B------:R-:W-:Y:S01]  /*6500*/  UISETP.NE.AND.EX UP1, UPT, UR61, URZ, UPT, UP0 ;  /* 0x000000ff3d00728c */ /* 0x000fe2000bf25300 */
[----:B------:R-:W-:Y:S01]  /*6510*/  ISETP.NE.AND.EX P4, PT, R83, RZ, PT, P4 ;  /* 0x000000ff5300720c */ /* 0x000fe20003f85340 */
[----:B------:R-:W-:Y:S01]  /*6520*/  UPLOP3.LUT UP0, UPT, UPT, UPT, UPT, 0x40, 0x4 ;  /* 0x000000000004789c */ /* 0x000fe20003f0e870 */
[----:B------:R-:W-:Y:S05]  /*6530*/  ISETP.NE.AND.EX P2, PT, RZ, UR57, PT, P2 ;  /* 0x00000039ff007c0c */ /* 0x000fea000bf45320 */
[----:B------:R-:W-:Y:S06]  /*6540*/  UISETP.NE.AND UP2, UPT, UR4, URZ, UPT ;  /* 0x000000ff0400728c */ /* 0x000fec000bf45270 */
[----:B------:R-:W-:Y:S05]  /*6550*/  PLOP3.LUT P1, PT, PT, PT, UP2, 0x80, 0x8 ;  /* 0x000000000008781c */ /* 0x000fea0003f2f028 */
[----:B------:R-:W-:Y:S06]  /*6560*/  @UP2 UPLOP3.LUT UP0, UPT, UPT, UPT, UP1, 0x80, 0x8 ;  /* 0x000000000008289c */ /* 0x000fec0003f0f010 */
[----:B------:R-:W-:Y:S01]  /*6570*/  PLOP3.LUT P0, PT, PT, PT, UP0, 0x80, 0x8 ;  /* 0x000000000008781c */ /* 0x000fe20003f0f008 */
[----:B------:R-:W-:Y:S01]  /*6580*/  @!UPT UIADD3 URZ, UPT, UPT, URZ, URZ, URZ ;  /* 0x000000fffffff290 */ /* 0x000fe2000fffe0ff */
[----:B------:R-:W-:Y:S11]  /*6590*/  BRA.U !UP1, `(.L_x_112) ;  /* 0x00000001093c7547 */ /* 0x000ff6000b800000 */
[----:B------:R-:W-:Y:S01]  /*65a0*/  UISETP.NE.U32.AND UP0, UPT, UR56, URZ, UPT ;  /* 0x000000ff3800728c */ /* 0x000fe2000bf05070 */
[----:B-1----:R-:W-:Y:S01]  /*65b0*/  HFMA2 R0, -RZ, RZ, 0, 5.9604644775390625e-08 ;  /* 0x00000001ff007431 */ /* 0x002fe200000001ff */
[----:B------:R-:W1:Y:S01]  /*65c0*/  LDCU.64 UR8, c[0x0][0x358] ;  /* 0x00006b00ff0877ac */ /* 0x000e620008000a00 */
[----:B------:R-:W-:Y:S01]  /*65d0*/  IMAD.MOV.U32 R86, RZ, RZ, 0x1 ;  /* 0x00000001ff567424 */ /* 0x000fe200078e00ff */
[----:B------:R-:W-:Y:S06]  /*65e0*/  UISETP.NE.AND.EX UP0, UPT, UR57, URZ, UPT, UP0 ;  /* 0x000000ff3900728c */ /* 0x000fec000bf05300 */
[----:B------:R-:W-:Y:S05]  /*65f0*/  PLOP3.LUT P3, PT, PT, PT, UP0, 0x80, 0x8 ;  /* 0x000000000008781c */ /* 0x000fea0003f6f008 */
[----:B------:R-:W2:Y:S01]  /*6600*/  @UP0 LDCU.64 UR4, c[0x0][0x888] ;  /* 0x00011100ff0407ac */ /* 0x000ea20008000a00 */
[----:B------:R-:W-:Y:S07]  /*6610*/  @UP0 UIMAD UR6, UR36, UR60, URZ ;  /* 0x0000003c240602a4 */ /* 0x000fee000f8e02ff */
[----:B------:R-:W-:Y:S01]  /*6620*/  @!P3 PRMT R86, R0, 0x7610, R86 ;  /* 0x000076100056b816 */ /* 0x000fe20000000056 */
[----:B--2---:R-:W-:Y:S06]  /*6630*/  @UP0 UIMAD.WIDE UR4, UR6, 0x4, UR4 ;  /* 0x00000004060408a5 */ /* 0x004fec000f8e0204 */
[----:B------:R-:W-:Y:S01]  /*6640*/  IMAD.U32 R2, RZ, RZ, UR4 ;  /* 0x00000004ff027e24 */ /* 0x000fe2000f8e00ff */
[----:B------:R-:W-:Y:S04]  /*6650*/  MOV R3, UR5 ;  /* 0x0000000500037c02 */ /* 0x000fe80008000f00 */
[----:B------:R-:W2:Y:S01]  /*6660*/  @!UP0 LDCU UR4, c[0x0][0x880] ;  /* 0x00011000ff0487ac */ /* 0x000ea20008000800 */
[----:B-1---5:R3:W5:Y:S02]  /*6670*/  @P3 LDG.E R41, desc[UR8][R2.64] ;  /* 0x0000000802293981 */ /* 0x022764000c1e1900 */
[----:B--23--:R-:W-:Y:S02]  /*6680*/  @!P3 IMAD.U32 R41, RZ, RZ, UR4 ;  /* 0x00000004ff29be24 */ /* 0x00cfe4000f8e00ff */
.L_x_112:
[----:B------:R-:W-:Y:S05]  /*6690*/  @!P4 BRA `(.L_x_113) ;  /* 0x000000000024c947 */ /* 0x000fea0003800000 */
[----:B------:R-:W-:Y:S01]  /*66a0*/  ISETP.NE.U32.AND P3, PT, R80, RZ, PT ;  /* 0x000000ff5000720c */ /* 0x000fe20003f65070 */
[----:B------:R-:W2:Y:S03]  /*66b0*/  LDCU.64 UR4, c[0x0][0x358] ;  /* 0x00006b00ff0477ac */ /* 0x000ea60008000a00 */
[----:B------:R-:W-:Y:S11]  /*66c0*/  ISETP.NE.AND.EX P3, PT, R81, RZ, PT, P3 ;  /* 0x000000ff5100720c */ /* 0x000ff60003f65330 */
[----:B------:R-:W-:Y:S02]  /*66d0*/  @!UPT UIADD3 URZ, UPT, UPT, URZ, URZ, URZ ;  /* 0x000000fffffff290 */ /* 0x000fe4000fffe0ff */
[----:B------:R-:W3:Y:S01]  /*66e0*/  @P3 LDC.64 R2, c[0x0][0x8a8] ;  /* 0x00022a00ff023b82 */ /* 0x000ee20000000a00 */
[----:B-1----:R-:W-:Y:S04]  /*66f0*/  @P3 IMAD R0, R82, UR36, RZ ;  /* 0x0000002452003c24 */ /* 0x002fe8000f8e02ff */
[----:B---3--:R-:W-:Y:S05]  /*6700*/  @P3 IMAD.WIDE R2, R0, 0x4, R2 ;  /* 0x0000000400023825 */ /* 0x008fea00078e0202 */
[----:B--2--5:R2:W5:Y:S02]  /*6710*/  @P3 LDG.E R38, desc[UR4][R2.64] ;  /* 0x0000000402263981 */ /* 0x024564000c1e1900 */
[----:B--2---:R-:W3:Y:S02]  /*6720*/  @!P3 LDC R38, c[0x0][0x8a0] ;  /* 0x00022800ff26bb82 */ /* 0x004ee40000000800 */
.L_x_113:
[----:B-----5:R-:W-:Y:S01]  /*6730*/  FSETP.NEU.AND P4, PT, R41, RZ, PT ;  /* 0x000000ff2900720b */ /* 0x020fe20003f8d000 */
[----:B------:R-:W-:Y:S01]  /*6740*/  BSSY B1, `(.L_x_114) ;  /* 0x0000041000017945 */ /* 0x000fe20003800000 */
[----:B------:R-:W-:Y:S01]  /*6750*/  SEL R7, RZ, 0xffffffff, P2 ;  /* 0xffffffffff077807 */ /* 0x000fe20001000000 */
[----:B------:R-:W-:Y:S01]  /*6760*/  IMAD.MOV.U32 R71, RZ, RZ, 0x1 ;  /* 0x00000001ff477424 */ /* 0x000fe200078e00ff */
[----:B------:R-:W-:Y:S01]  /*6770*/  LOP3.LUT P3, RZ, R86, 0xff, RZ, 0xc0, !PT ;  /* 0x000000ff56ff7812 */ /* 0x000fe2000786c0ff */
[C---:B------:R-:W-:Y:S01]  /*6780*/  IMAD R39, R36.reuse, 0x40, R37 ;  /* 0x0000004024277824 */ /* 0x040fe200078e0225 */
[----:B-1----:R-:W-:Y:S02]  /*6790*/  @P1 SEL R0, RZ, 0xffffffff, P4 ;  /* 0xffffffffff001807 */ /* 0x002fe40002000000 */
[----:B------:R-:W-:Y:S02]  /*67a0*/  CS2R R78, SRZ ;  /* 0x00000000004e7805 */ /* 0x000fe4000001ff00 */
[----:B------:R-:W-:Y:S02]  /*67b0*/  LEA R3, R93, UR44, 0x3 ;  /* 0x0000002c5d037c11 */ /* 0x000fe4000f8e18ff */
[----:B------:R-:W-:Y:S02]  /*67c0*/  CS2R R76, SRZ ;  /* 0x00000000004c7805 */ /* 0x000fe4000001ff00 */
[----:B------:R-:W-:Y:S02]  /*67d0*/  @P0 SEL R0, R7, R0, !P3 ;  /* 0x0000000007000207 */ /* 0x000fe40005800000 */
[----:B------:R-:W-:Y:S02]  /*67e0*/  CS2R R74, SRZ ;  /* 0x00000000004a7805 */ /* 0x000fe4000001ff00 */
[----:B------:R-:W-:Y:S02]  /*67f0*/  LEA R90, R36, UR44, 0x3 ;  /* 0x0000002c245a7c11 */ /* 0x000fe4000f8e18ff */
[----:B------:R-:W-:Y:S02]  /*6800*/  CS2R R72, SRZ ;  /* 0x0000000000487805 */ /* 0x000fe4000001ff00 */
[----:B------:R-:W-:Y:S02]  /*6810*/  @P1 LOP3.LUT R0, R0, 0x1, RZ, 0xc0, !PT ;  /* 0x0000000100001812 */ /* 0x000fe400078ec0ff */
[----:B------:R-:W-:Y:S02]  /*6820*/  SHF.L.U32 R5, R95, 0x1f, RZ ;  /* 0x0000001f5f057819 */ /* 0x000fe400000006ff */
[----:B------:R-:W-:Y:S02]  /*6830*/  ISETP.NE.U32.OR P6, PT, R0, 0x1, !P1 ;  /* 0x000000010000780c */ /* 0x000fe40004fc5470 */
[----:B------:R-:W-:Y:S02]  /*6840*/  PLOP3.LUT P2, PT, PT, PT, UP1, 0x80, 0x8 ;  /* 0x000000000008781c */ /* 0x000fe40003f4f018 */
[----:B------:R-:W-:Y:S02]  /*6850*/  SEL R0, RZ, 0xffffffff, P4 ;  /* 0xffffffffff007807 */ /* 0x000fe40002000000 */
[----:B------:R-:W-:Y:S07]  /*6860*/  P2R R98, PR, RZ, 0x40 ;  /* 0x00000040ff627803 */ /* 0x000fee0000000000 */
[----:B------:R-:W-:Y:S02]  /*6870*/  @P6 SHF.L.U32 R2, R92, 0x1f, RZ ;  /* 0x0000001f5c026819 */ /* 0x000fe400000006ff */
[----:B------:R-:W-:Y:S02]  /*6880*/  @P2 SEL R0, R7, R0, !P3 ;  /* 0x0000000007002207 */ /* 0x000fe40005800000 */
[----:B------:R-:W1:Y:S02]  /*6890*/  @P6 SYNCS.PHASECHK.TRANS64.TRYWAIT P1, [R3+URZ+0xd0], R2 ;  /* 0x0000d002030065a7 */ /* 0x000e6400080211ff */
[----:B------:R-:W-:Y:S04]  /*68a0*/  LOP3.LUT R0, R0, 0x1, RZ, 0xc0, !PT ;  /* 0x0000000100007812 */ /* 0x000fe800078ec0ff */
[----:B------:R-:W-:Y:S04]  /*68b0*/  ISETP.NE.U32.AND P5, PT, R0, 0x1, PT ;  /* 0x000000010000780c */ /* 0x000fe80003fa5070 */
[----:B------:R-:W-:Y:S01]  /*68c0*/  P2R R99, PR, RZ, 0x20 ;  /* 0x00000020ff637803 */ /* 0x000fe20000000000 */
[----:B------:R2:W4:Y:S01]  /*68d0*/  SYNCS.PHASECHK.TRANS64.TRYWAIT P0, [R90+URZ+0x120], R5 ;  /* 0x000120055a0075a7 */ /* 0x00052200080011ff */
[----:B-1----:R-:W-:Y:S01]  /*68e0*/  @P6 SEL R71, RZ, 0x1, !P1 ;  /* 0x00000001ff476807 */ /* 0x002fe20004800000 */
[----:B--2---:R-:W-:Y:S06]  /*68f0*/  @!P6 BRA `(.L_x_115) ;  /* 0x000000000094e947 */ /* 0x004fec0003800000 */
[----:B------:R-:W-:Y:S01]  /*6900*/  @P5 IMAD R4, R93, 0x1000, R84 ;  /* 0x000010005d045824 */ /* 0x000fe200078e0254 */
[----:B------:R-:W-:Y:S01]  /*6910*/  LOP3.LUT P6, RZ, R85, 0x80, RZ, 0xc0, !PT ;  /* 0x0000008055ff7812 */ /* 0x000fe200078cc0ff */
[----:B------:R-:W-:Y:S01]  /*6920*/  BSSY B0, `(.L_x_116) ;  /* 0x0000010000007945 */ /* 0x000fe20003800000 */
[----:B------:R-:W-:Y:S01]  /*6930*/  ISETP.NE.AND P2, PT, R71, RZ, PT ;  /* 0x000000ff4700720c */ /* 0x000fe20003f45270 */
[----:B------:R-:W-:Y:S01]  /*6940*/  @P5 VIADD R2, R4, UR44 ;  /* 0x0000002c04025c36 */ /* 0x000fe20008000000 */
[----:B------:R-:W-:Y:S02]  /*6950*/  PLOP3.LUT P1, PT, PT, PT, PT, 0x8, 0x80 ;  /* 0x000000000080781c */ /* 0x000fe40003f2e170 */
[----:B------:R-:W-:Y:S02]  /*6960*/  CS2R R74, SRZ ;  /* 0x00000000004a7805 */ /* 0x000fe4000001ff00 */
[----:B------:R-:W-:Y:S01]  /*6970*/  @P5 PLOP3.LUT P1, PT, P6, PT, PT, 0x80, 0x8 ;  /* 0x000000000008581c */ /* 0x000fe2000372f070 */
[C---:B------:R-:W-:Y:S01]  /*6980*/  @P5 VIADD R0, R2.reuse, 0x200 ;  /* 0x0000020002005836 */ /* 0x040fe20000000000 */
[----:B------:R-:W-:Y:S01]  /*6990*/  CS2R R72, SRZ ;  /* 0x0000000000487805 */ /* 0x000fe2000001ff00 */
[----:B------:R-:W-:Y:S01]  /*69a0*/  @P5 VIADD R2, R2, 0x210 ;  /* 0x0000021002025836 */ /* 0x000fe20000000000 */
[----:B------:R-:W-:Y:S02]  /*69b0*/  CS2R R78, SRZ ;  /* 0x00000000004e7805 */ /* 0x000fe4000001ff00 */
[----:B------:R-:W-:Y:S07]  /*69c0*/  CS2R R76, SRZ ;  /* 0x00000000004c7805 */ /* 0x000fee000001ff00 */
[----:B------:R-:W-:Y:S01]  /*69d0*/  @P1 VIADD R2, R0, 0xfffffff0 ;  /* 0xfffffff000021836 */ /* 0x000fe20000000000 */
[----:B------:R-:W-:Y:S06]  /*69e0*/  @P2 BRA `(.L_x_117) ;  /* 0x00000000000c2947 */ /* 0x000fec0003800000 */
[----:B------:R-:W-:Y:S04]  /*69f0*/  SHF.L.U32 R0, R92, 0x1f, RZ ;  /* 0x0000001f5c007819 */ /* 0x000fe800000006ff */
[----:B------:R-:W1:Y:S02]  /*6a00*/  SYNCS.PHASECHK.TRANS64.TRYWAIT P1, [R3+URZ+0xd0], R0 ;  /* 0x0000d000030075a7 */ /* 0x000e6400080211ff */
[----:B-1----:R-:W-:Y:S05]  /*6a10*/  @!P1 BRA `(.L_x_118) ;  /* 0x0000002800449947 */ /* 0x002fea0003800000 */
.L_x_117:
[----:B------:R-:W-:Y:S05]  /*6a20*/  BSYNC B0 ;  /* 0x0000000000007941 */ /* 0x000fea0003800000 */
.L_x_116:
[----:B------:R-:W-:Y:S01]  /*6a30*/  ISETP.NE.AND P1, PT, R99, RZ, PT ;  /* 0x000000ff6300720c */ /* 0x000fe20003f25270 */
[----:B-1----:R-:W-:Y:S02]  /*6a40*/  VIADD R3, R3, 0xe0 ;  /* 0x000000e003037836 */ /* 0x002fe40000000000 */
[----:B------:R-:W-:Y:S02]  /*6a50*/  IMAD.U32 R0, RZ, RZ, UR46 ;  /* 0x0000002eff007e24 */ /* 0x000fe4000f8e00ff */
[----:B------:R-:W-:Y:S03]  /*6a60*/  VIADD R93, R93, 0x1 ;  /* 0x000000015d5d7836 */ /* 0x000fe60000000000 */
[----:B------:R-:W-:Y:S05]  /*6a70*/  PRMT R0, R0, 0x654, R3 ;  /* 0x0000065400007816 */ /* 0x000fea0000000003 */
[----:B------:R1:W2:Y:S04]  /*6a80*/  @P1 LDS.128 R72, [R4+UR44+0x200] ;  /* 0x0002002c04481984 */ /* 0x0002a80008000c00 */
[----:B------:R1:W1:Y:S01]  /*6a90*/  @P1 LDS.128 R76, [R2] ;  /* 0x00000000024c1984 */ /* 0x0002620000000c00 */
[C---:B------:R-:W-:Y:S01]  /*6aa0*/  ISETP.NE.AND P1, PT, R93.reuse, 0x2, PT ;  /* 0x000000025d00780c */ /* 0x040fe20003f25270 */
[----:B------:R-:W-:Y:S01]  /*6ab0*/  @!PT LDS RZ, [RZ] ;  /* 0x00000000fffff984 */ /* 0x000fe20000000800 */
[----:B------:R-:W-:Y:S01]  /*6ac0*/  @!PT LDS RZ, [RZ] ;  /* 0x00000000fffff984 */ /* 0x000fe20000000800 */
[----:B------:R-:W-:Y:S01]  /*6ad0*/  @!PT LDS RZ, [RZ] ;  /* 0x00000000fffff984 */ /* 0x000fe20000000800 */
[----:B------:R-:W-:Y:S01]  /*6ae0*/  @!PT LDS RZ, [RZ] ;  /* 0x00000000fffff984 */ /* 0x000fe20000000800 */
[----:B------:R5:W-:Y:S06]  /*6af0*/  MEMBAR.ALL.CTA ;  /* 0x0000000000007992 */ /* 0x000bec0000008000 */
[----:B-----5:R-:W5:Y:S01]  /*6b00*/  FENCE.VIEW.ASYNC.S ;  /* 0x00000000000073c6 */ /* 0x020f620000000000 */
[----:B------:R-:W-:Y:S02]  /*6b10*/  SEL R3, RZ, 0x1, P1 ;  /* 0x00000001ff037807 */ /* 0x000fe40000800000 */
[----:B------:R-:W-:Y:S02]  /*6b20*/  SEL R93, R93, RZ, P1 ;  /* 0x000000ff5d5d7207 */ /* 0x000fe40000800000 */
[----:B------:R-:W-:Y:S01]  /*6b30*/  LOP3.LUT R92, R92, R3, RZ, 0x3c, !PT ;  /* 0x000000035c5c7212 */ /* 0x000fe200078e3cff */
[----:B-----5:R1:W-:Y:S06]  /*6b40*/  SYNCS.ARRIVE.TRANS64.RED.A1T0 RZ, [R0+URZ], RZ ;  /* 0x000000ff00ff79a7 */ /* 0x0203ec00081004ff */
.L_x_115:
[----:B------:R-:W-:Y:S05]  /*6b50*/  BSYNC B1 ;  /* 0x0000000000017941 */ /* 0x000fea0003800000 */
.L_x_114:
[----:B-1----:R-:W-:Y:S04]  /*6b60*/  SHF.R.U32.HI R0, RZ, 0x15, R39 ;  /* 0x00000015ff007819 */ /* 0x002fe80000011627 */
[----:B------:R-:W-:Y:S01]  /*6b70*/  LOP3.LUT P1, RZ, R0, 0x3, R87, 0x48, !PT ;  /* 0x0000000300ff7812 */ /* 0x000fe20007824857 */
[----:B------:R-:W-:Y:S01]  /*6b80*/  @!UPT UIADD3 URZ, UPT, UPT, URZ, URZ, URZ ;  /* 0x000000fffffff290 */ /* 0x000fe2000fffe0ff */
[----:B----4-:R-:W-:Y:S11]  /*6b90*/  @P0 BRA `(.L_x_119) ;  /* 0x0000000000080947 */ /* 0x010ff60003800000 */
[----:B------:R-:W1:Y:S02]  /*6ba0*/  SYNCS.PHASECHK.TRANS64.TRYWAIT P0, [R90+URZ+0x120], R5 ;  /* 0x000120055a0075a7 */ /* 0x000e6400080011ff */
[----:B-1----:R-:W-:Y:S05]  /*6bb0*/  @!P0 BRA `(.L_x_120) ;  /* 0x0000002400f08947 */ /* 0x002fea0003800000 */
.L_x_119:
[----:B------:R-:W-:Y:S05]  /*6bc0*/  @!P1 BRA `(.L_x_121) ;  /* 0x0000000000409947 */ /* 0x000fea0003800000 */
[----:B------:R-:W1:Y:S01]  /*6bd0*/  LDCU.64 UR8, c[0x4][0x70] ;  /* 0x01000e00ff0877ac */ /* 0x000e620008000a00 */
[----:B------:R-:W-:Y:S01]  /*6be0*/  MOV R3, 0x0 ;  /* 0x0000000000037802 */ /* 0x000fe20000000f00 */
[----:B------:R-:W-:Y:S02]  /*6bf0*/  HFMA2 R12, -RZ, RZ, 0, 5.9604644775390625e-08 ;  /* 0x00000001ff0c7431 */ /* 0x000fe400000001ff */
[----:B------:R-:W-:Y:S02]  /*6c00*/  IMAD.MOV.U32 R8, RZ, RZ, 0x192 ;  /* 0x00000192ff087424 */ /* 0x000fe400078e00ff */
[----:B------:R-:W-:Y:S01]  /*6c10*/  IMAD.MOV.U32 R13, RZ, RZ, RZ ;  /* 0x000000ffff0d7224 */ /* 0x000fe200078e00ff */
[----:B------:R-:W4:Y:S01]  /*6c20*/  LDCU.64 UR6, c[0x4][0x78] ;  /* 0x01000f00ff0677ac */ /* 0x000f220008000a00 */
[----:B------:R-:W2:Y:S01]  /*6c30*/  LDC.64 R2, c[0x4][R3] ;  /* 0x0100000003027b82 */ /* 0x000ea20000000a00 */
[----:B------:R-:W5:Y:S01]  /*6c40*/  LDCU.64 UR4, c[0x4][0x10] ;  /* 0x01000200ff0477ac */ /* 0x000f620008000a00 */
[----:B-1----:R-:W-:Y:S01]  /*6c50*/  MOV R5, UR9 ;  /* 0x0000000900057c02 */ /* 0x002fe20008000f00 */
[----:B------:R-:W-:Y:S01]  /*6c60*/  IMAD.U32 R4, RZ, RZ, UR8 ;  /* 0x00000008ff047e24 */ /* 0x000fe2000f8e00ff */
[----:B----4-:R-:W-:Y:S01]  /*6c70*/  MOV R7, UR7 ;  /* 0x0000000700077c02 */ /* 0x010fe20008000f00 */
[----:B------:R-:W-:Y:S01]  /*6c80*/  IMAD.U32 R6, RZ, RZ, UR6 ;  /* 0x00000006ff067e24 */ /* 0x000fe2000f8e00ff */
[----:B-----5:R-:W-:Y:S01]  /*6c90*/  MOV R11, UR5 ;  /* 0x00000005000b7c02 */ /* 0x020fe20008000f00 */
[----:B------:R-:W-:Y:S02]  /*6ca0*/  IMAD.U32 R10, RZ, RZ, UR4 ;  /* 0x00000004ff0a7e24 */ /* 0x000fe4000f8e00ff */
[----:B------:R-:W-:Y:S07]  /*6cb0*/  LEPC R20, `(.L_x_121) ;  /* 0x000000001014794e */ /* 0x000fee0000000000 */
[----:B--23--:R-:W-:Y:S05]  /*6cc0*/  CALL.ABS.NOINC R2 ;  /* 0x0000000002007343 */ /* 0x00cfea0003c00000 */
.L_x_121:
[-C--:B--2---:R-:W-:Y:S01]  /*6cd0*/  F2FP.F16.E5M2.UNPACK_B R42, R72.reuse ;  /* 0x00000048ff2a723e */ /* 0x084fe200020004ff */
[----:B------:R-:W-:Y:S05]  /*6ce0*/  WARPSYNC.ALL ;  /* 0x0000000000007948 */ /* 0x000fea0003800000 */
[----:B------:R-:W-:Y:S01]  /*6cf0*/  R2UR UR4, R39 ;  /* 0x00000000270472ca */ /* 0x000fe200000e0000 */
[--C-:B------:R-:W-:Y:S01]  /*6d00*/  HADD2.F32 R40, -RZ, R42.reuse.H0_H0 ;  /* 0x2000002aff287230 */ /* 0x100fe20000004100 */
[----:B------:R-:W-:Y:S01]  /*6d10*/  F2FP.F16.E5M2.UNPACK_B R43, R72.H1 ;  /* 0x00000048ff2b723e */ /* 0x000fe200030004ff */
[----:B------:R-:W-:Y:S01]  /*6d20*/  HADD2.F32 R42, -RZ, R42.H1_H1 ;  /* 0x3000002aff2a7230 */ /* 0x000fe20000004100 */
[-C--:B------:R-:W-:Y:S01]  /*6d30*/  F2FP.F16.E5M2.UNPACK_B R45, R73.reuse ;  /* 0x00000049ff2d723e */ /* 0x080fe200020004ff */
[----:B------:R-:W-:Y:S01]  /*6d40*/  BSSY.RECONVERGENT B0, `(.L_x_122) ;  /* 0x000009f000007945 */ /* 0x000fe20003800200 */
[----:B------:R-:W-:Y:S01]  /*6d50*/  F2FP.F16.E5M2.UNPACK_B R47, R73.H1 ;  /* 0x00000049ff2f723e */ /* 0x000fe200030004ff */
[--C-:B------:R-:W-:Y:S01]  /*6d60*/  HADD2.F32 R44, -RZ, R43.reuse.H0_H0 ;  /* 0x2000002bff2c7230 */ /* 0x100fe20000004100 */
[-C--:B------:R-:W-:Y:S01]  /*6d70*/  F2FP.F16.E5M2.UNPACK_B R49, R74.reuse ;  /* 0x0000004aff31723e */ /* 0x080fe200020004ff */
[----:B------:R-:W-:Y:S01]  /*6d80*/  HADD2.F32 R46, -RZ, R43.H1_H1 ;  /* 0x3000002bff2e7230 */ /* 0x000fe20000004100 */
[----:B------:R-:W-:Y:S01]  /*6d90*/  F2FP.F16.E5M2.UNPACK_B R51, R74.H1 ;  /* 0x0000004aff33723e */ /* 0x000fe200030004ff */
[--C-:B------:R-:W-:Y:S01]  /*6da0*/  HADD2.F32 R43, -RZ, R45.reuse.H0_H0 ;  /* 0x2000002dff2b7230 */ /* 0x100fe20000004100 */
[-C--:B------:R-:W-:Y:S01]  /*6db0*/  F2FP.F16.E5M2.UNPACK_B R53, R75.reuse ;  /* 0x0000004bff35723e */ /* 0x080fe200020004ff */
[----:B-1----:R-:W3:Y:S01]  /*6dc0*/  LDTM.x32 R4, tmem[UR4] ;  /* 0x00000004000479ee */ /* 0x002ee200082c0000 */
[----:B------:R-:W-:Y:S01]  /*6dd0*/  F2FP.F16.E5M2.UNPACK_B R55, R75.H1 ;  /* 0x0000004bff37723e */ /* 0x000fe200030004ff */
[----:B------:R-:W-:Y:S01]  /*6de0*/  HADD2.F32 R48, -RZ, R45.H1_H1 ;  /* 0x3000002dff307230 */ /* 0x000fe20000004100 */
[-C--:B------:R-:W-:Y:S01]  /*6df0*/  F2FP.F16.E5M2.UNPACK_B R57, R76.reuse ;  /* 0x0000004cff39723e */ /* 0x080fe200020004ff */
[----:B------:R-:W-:Y:S01]  /*6e00*/  HADD2.F32 R52, -RZ, R49.H1_H1 ;  /* 0x30000031ff347230 */ /* 0x000fe20000004100 */
[----:B------:R-:W-:Y:S01]  /*6e10*/  IADD3 R109, PT, PT, R84, UR44, RZ ;  /* 0x0000002c546d7c10 */ /* 0x000fe2000fffe0ff */
[----:B------:R-:W-:Y:S01]  /*6e20*/  HADD2.F32 R56, -RZ, R53.H1_H1 ;  /* 0x30000035ff387230 */ /* 0x000fe20000004100 */
[----:B------:R-:W-:Y:S01]  /*6e30*/  ISETP.NE.AND P6, PT, R98, RZ, PT ;  /* 0x000000ff6200720c */ /* 0x000fe20003fc5270 */
[----:B------:R-:W-:Y:S01]  /*6e40*/  HADD2.F32 R60, -RZ, R57.H1_H1 ;  /* 0x30000039ff3c7230 */ /* 0x000fe20000004100 */
[----:B------:R-:W-:Y:S01]  /*6e50*/  MOV R98, 0x10 ;  /* 0x0000001000627802 */ /* 0x000fe20000000f00 */
[--C-:B------:R-:W-:Y:S01]  /*6e60*/  HADD2.F32 R45, -RZ, R47.reuse.H0_H0 ;  /* 0x2000002fff2d7230 */ /* 0x100fe20000004100 */
[----:B------:R-:W-:Y:S01]  /*6e70*/  LOP3.LUT P5, RZ, R85, 0x80, RZ, 0xc0, !PT ;  /* 0x0000008055ff7812 */ /* 0x000fe200078ac0ff */
[----:B------:R-:W-:Y:S01]  /*6e80*/  HADD2.F32 R50, -RZ, R47.H1_H1 ;  /* 0x3000002fff327230 */ /* 0x000fe20000004100 */
[----:B------:R-:W-:Y:S01]  /*6e90*/  F2FP.F16.E5M2.UNPACK_B R59, R76.H1 ;  /* 0x0000004cff3b723e */ /* 0x000fe200030004ff */
[----:B------:R-:W-:Y:S01]  /*6ea0*/  HADD2.F32 R47, -RZ, R49.H0_H0 ;  /* 0x20000031ff2f7230 */ /* 0x000fe20000004100 */
[----:B------:R-:W-:Y:S01]  /*6eb0*/  SEL R108, R98, 0xfffffff0, !P5 ;  /* 0xfffffff0626c7807 */ /* 0x000fe20006800000 */
[--C-:B------:R-:W-:Y:S01]  /*6ec0*/  HADD2.F32 R49, -RZ, R51.reuse.H0_H0 ;  /* 0x20000033ff317230 */ /* 0x100fe20000004100 */
[-C--:B------:R-:W-:Y:S01]  /*6ed0*/  F2FP.F16.E5M2.UNPACK_B R61, R77.reuse ;  /* 0x0000004dff3d723e */ /* 0x080fe200020004ff */
[----:B------:R-:W-:Y:S01]  /*6ee0*/  HADD2.F32 R54, -RZ, R51.H1_H1 ;  /* 0x30000033ff367230 */ /* 0x000fe20000004100 */
[----:B------:R-:W-:Y:S01]  /*6ef0*/  IADD3 R98, PT, PT, R109, R108, RZ ;  /* 0x0000006c6d627210 */ /* 0x000fe20007ffe0ff */
[----:B------:R-:W-:Y:S01]  /*6f00*/  HADD2.F32 R51, -RZ, R53.H0_H0 ;  /* 0x20000035ff337230 */ /* 0x000fe20000004100 */
[----:B------:R-:W-:Y:S01]  /*6f10*/  F2FP.F16.E5M2.UNPACK_B R63, R77.H1 ;  /* 0x0000004dff3f723e */ /* 0x000fe200030004ff */
[----:B------:R-:W-:Y:S01]  /*6f20*/  HADD2.F32 R64, -RZ, R61.H1_H1 ;  /* 0x3000003dff407230 */ /* 0x000fe20000004100 */
[----:B------:R-:W-:Y:S01]  /*6f30*/  F2FP.F16.E5M2.UNPACK_B R65, R78 ;  /* 0x0000004eff41723e */ /* 0x000fe200020004ff */
[C---:B---3--:R-:W-:Y:S01]  /*6f40*/  FMUL R0, R38.reuse, R4 ;  /* 0x0000000426007220 */ /* 0x048fe20000400000 */
[C---:B------:R-:W-:Y:S01]  /*6f50*/  FMUL R2, R38.reuse, R5 ;  /* 0x0000000526027220 */ /* 0x040fe20000400000 */
[C---:B------:R-:W-:Y:S01]  /*6f60*/  FMUL R4, R38.reuse, R8 ;  /* 0x0000000826047220 */ /* 0x040fe20000400000 */
[C---:B------:R-:W-:Y:S01]  /*6f70*/  FMUL R5, R38.reuse, R9 ;  /* 0x0000000926057220 */ /* 0x040fe20000400000 */
[C---:B------:R-:W-:Y:S01]  /*6f80*/  FFMA R0, R41.reuse, R40, R0 ;  /* 0x0000002829007223 */ /* 0x040fe20000000000 */
[C---:B------:R-:W-:Y:S01]  /*6f90*/  FFMA R2, R41.reuse, R42, R2 ;  /* 0x0000002a29027223 */ /* 0x040fe20000000002 */
[C---:B------:R-:W-:Y:S01]  /*6fa0*/  FMUL R8, R38.reuse, R12 ;  /* 0x0000000c26087220 */ /* 0x040fe20000400000 */
[C---:B------:R-:W-:Y:S01]  /*6fb0*/  FMUL R9, R38.reuse, R13 ;  /* 0x0000000d26097220 */ /* 0x040fe20000400000 */
[C---:B------:R-:W-:Y:S01]  /*6fc0*/  FMUL R12, R38.reuse, R16 ;  /* 0x00000010260c7220 */ /* 0x040fe20000400000 */
[C---:B------:R-:W-:Y:S01]  /*6fd0*/  FMUL R13, R38.reuse, R17 ;  /* 0x00000011260d7220 */ /* 0x040fe20000400000 */
[C---:B------:R-:W-:Y:S01]  /*6fe0*/  FMUL R16, R38.reuse, R20 ;  /* 0x0000001426107220 */ /* 0x040fe20000400000 */
[C---:B------:R-:W-:Y:S01]  /*6ff0*/  FMUL R17, R38.reuse, R21 ;  /* 0x0000001526117220 */ /* 0x040fe20000400000 */
[C---:B------:R-:W-:Y:S01]  /*7000*/  FMUL R20, R38.reuse, R24 ;  /* 0x0000001826147220 */ /* 0x040fe20000400000 */
[C---:B------:R-:W-:Y:S01]  /*7010*/  FMUL R21, R38.reuse, R25 ;  /* 0x0000001926157220 */ /* 0x040fe20000400000 */
[----:B------:R-:W-:Y:S02]  /*7020*/  HADD2.F32 R68, -RZ, R65.H1_H1 ;  /* 0x30000041ff447230 */ /* 0x000fe40000004100 */
[C---:B------:R-:W-:Y:S01]  /*7030*/  FMUL R24, R38.reuse, R28 ;  /* 0x0000001c26187220 */ /* 0x040fe20000400000 */
[C---:B------:R-:W-:Y:S01]  /*7040*/  FMUL R25, R38.reuse, R29 ;  /* 0x0000001d26197220 */ /* 0x040fe20000400000 */
[C---:B------:R-:W-:Y:S01]  /*7050*/  FMUL R28, R38.reuse, R32 ;  /* 0x00000020261c7220 */ /* 0x040fe20000400000 */
[C---:B------:R-:W-:Y:S01]  /*7060*/  FMUL R29, R38.reuse, R33 ;  /* 0x00000021261d7220 */ /* 0x040fe20000400000 */
[C---:B------:R-:W-:Y:S01]  /*7070*/  FMUL R3, R38.reuse, R6 ;  /* 0x0000000626037220 */ /* 0x040fe20000400000 */
[C---:B------:R-:W-:Y:S01]  /*7080*/  FMUL R7, R38.reuse, R7 ;  /* 0x0000000726077220 */ /* 0x040fe20000400000 */
[C---:B------:R-:W-:Y:S01]  /*7090*/  FMUL R6, R38.reuse, R10 ;  /* 0x0000000a26067220 */ /* 0x040fe20000400000 */
[----:B------:R-:W-:Y:S01]  /*70a0*/  F2FP.F16.E5M2.UNPACK_B R67, R78.H1 ;  /* 0x0000004eff43723e */ /* 0x000fe200030004ff */
[C---:B------:R-:W-:Y:S01]  /*70b0*/  FFMA R3, R41.reuse, R44, R3 ;  /* 0x0000002c29037223 */ /* 0x040fe20000000003 */
[C---:B------:R-:W-:Y:S01]  /*70c0*/  FFMA R7, R41.reuse, R46, R7 ;  /* 0x0000002e29077223 */ /* 0x040fe20000000007 */
[----:B------:R-:W-:Y:S01]  /*70d0*/  F2FP.F16.E5M2.UNPACK_B R40, R79 ;  /* 0x0000004fff28723e */ /* 0x000fe200020004ff */
[C---:B------:R-:W-:Y:S01]  /*70e0*/  FFMA R4, R41.reuse, R43, R4 ;  /* 0x0000002b29047223 */ /* 0x040fe20000000004 */
[C---:B------:R-:W-:Y:S01]  /*70f0*/  FFMA R5, R41.reuse, R48, R5 ;  /* 0x0000003029057223 */ /* 0x040fe20000000005 */
[----:B------:R-:W-:Y:S01]  /*7100*/  F2FP.F16.E5M2.UNPACK_B R42, R79.H1 ;  /* 0x0000004fff2a723e */ /* 0x000fe200030004ff */
[----:B------:R-:W-:Y:S01]  /*7110*/  FFMA R6, R41, R45, R6 ;  /* 0x0000002d29067223 */ /* 0x000fe20000000006 */
[----:B------:R-:W-:Y:S01]  /*7120*/  F2FP.SATFINITE.E5M2.F32.PACK_AB_MERGE_C R101, R7, R3, RZ ;  /* 0x000000030765723e */ /* 0x000fe200048060ff */
[C---:B------:R-:W-:Y:S01]  /*7130*/  FMUL R11, R38.reuse, R11 ;  /* 0x0000000b260b7220 */ /* 0x040fe20000400000 */
[C---:B------:R-:W-:Y:S01]  /*7140*/  FMUL R10, R38.reuse, R14 ;  /* 0x0000000e260a7220 */ /* 0x040fe20000400000 */
[----:B------:R-:W-:Y:S01]  /*7150*/  FMUL R15, R38, R15 ;  /* 0x0000000f260f7220 */ /* 0x000fe20000400000 */
[----:B------:R-:W-:Y:S01]  /*7160*/  F2FP.SATFINITE.E5M2.F32.PACK_AB_MERGE_C R100, R2, R0, R101 ;  /* 0x000000000264723e */ /* 0x000fe20004806065 */
[C---:B------:R-:W-:Y:S01]  /*7170*/  FFMA R11, R41.reuse, R50, R11 ;  /* 0x00000032290b7223 */ /* 0x040fe2000000000b */
[----:B------:R-:W-:Y:S01]  /*7180*/  FFMA R8, R41, R47, R8 ;  /* 0x0000002f29087223 */ /* 0x000fe20000000008 */
[----:B------:R-:W-:Y:S01]  /*7190*/  ISETP.NE.AND P0, PT, R97, RZ, PT ;  /* 0x000000ff6100720c */ /* 0x000fe20003f05270 */
[----:B------:R-:W-:Y:S01]  /*71a0*/  FFMA R9, R41, R52, R9 ;  /* 0x0000003429097223 */ /* 0x000fe20000000009 */
[--C-:B------:R-:W-:Y:S01]  /*71b0*/  HADD2.F32 R53, -RZ, R55.reuse.H0_H0 ;  /* 0x20000037ff357230 */ /* 0x100fe20000004100 */
[----:B------:R-:W-:Y:S01]  /*71c0*/  F2FP.SATFINITE.E5M2.F32.PACK_AB_MERGE_C R101, R11, R6, RZ ;  /* 0x000000060b65723e */ /* 0x000fe200048060ff */
[C---:B------:R-:W-:Y:S01]  /*71d0*/  FFMA R10, R41.reuse, R49, R10 ;  /* 0x00000031290a7223 */ /* 0x040fe2000000000a */
[C---:B------:R-:W-:Y:S01]  /*71e0*/  FFMA R15, R41.reuse, R54, R15 ;  /* 0x00000036290f7223 */ /* 0x040fe2000000000f */
[----:B------:R-:W-:Y:S01]  /*71f0*/  FFMA R12, R41, R51, R12 ;  /* 0x00000033290c7223 */ /* 0x000fe2000000000c */
[----:B------:R-:W-:Y:S01]  /*7200*/  F2FP.SATFINITE.E5M2.F32.PACK_AB_MERGE_C R101, R5, R4, R101 ;  /* 0x000000040565723e */ /* 0x000fe20004806065 */
[----:B------:R-:W-:Y:S01]  /*7210*/  FFMA R13, R41, R56, R13 ;  /* 0x00000038290d7223 */ /* 0x000fe2000000000d */
[----:B------:R-:W-:Y:S01]  /*7220*/  HADD2.F32 R58, -RZ, R55.H1_H1 ;  /* 0x30000037ff3a7230 */ /* 0x000fe20000004100 */
[----:B------:R-:W-:Y:S01]  /*7230*/  F2FP.SATFINITE.E5M2.F32.PACK_AB_MERGE_C R102, R15, R10, RZ ;  /* 0x0000000a0f66723e */ /* 0x000fe200048060ff */
[----:B------:R-:W-:Y:S02]  /*7240*/  HADD2.F32 R55, -RZ, R57.H0_H0 ;  /* 0x20000039ff377230 */ /* 0x000fe40000004100 */
[C---:B------:R-:W-:Y:S01]  /*7250*/  FMUL R14, R38.reuse, R18 ;  /* 0x00000012260e7220 */ /* 0x040fe20000400000 */
[C---:B------:R-:W-:Y:S01]  /*7260*/  FMUL R19, R38.reuse, R19 ;  /* 0x0000001326137220 */ /* 0x040fe20000400000 */
[--C-:B------:R-:W-:Y:S02]  /*7270*/  HADD2.F32 R57, -RZ, R59.reuse.H0_H0 ;  /* 0x2000003bff397230 */ /* 0x100fe40000004100 */
[C---:B------:R-:W-:Y:S01]  /*7280*/  FMUL R18, R38.reuse, R22 ;  /* 0x0000001626127220 */ /* 0x040fe20000400000 */
[C---:B------:R-:W-:Y:S01]  /*7290*/  FFMA R14, R41.reuse, R53, R14 ;  /* 0x00000035290e7223 */ /* 0x040fe2000000000e */
[----:B------:R-:W-:Y:S02]  /*72a0*/  HADD2.F32 R62, -RZ, R59.H1_H1 ;  /* 0x3000003bff3e7230 */ /* 0x000fe40000004100 */
[C---:B------:R-:W-:Y:S01]  /*72b0*/  FFMA R19, R41.reuse, R58, R19 ;  /* 0x0000003a29137223 */ /* 0x040fe20000000013 */
[----:B------:R-:W-:Y:S02]  /*72c0*/  HADD2.F32 R59, -RZ, R61.H0_H0 ;  /* 0x2000003dff3b7230 */ /* 0x000fe40000004100 */
[C---:B------:R-:W-:Y:S01]  /*72d0*/  FMUL R23, R38.reuse, R23 ;  /* 0x0000001726177220 */ /* 0x040fe20000400000 */
[C---:B------:R-:W-:Y:S01]  /*72e0*/  FFMA R16, R41.reuse, R55, R16 ;  /* 0x0000003729107223 */ /* 0x040fe20000000010 */
[C---:B------:R-:W-:Y:S01]  /*72f0*/  FFMA R17, R41.reuse, R60, R17 ;  /* 0x0000003c29117223 */ /* 0x040fe20000000011 */
[--C-:B------:R-:W-:Y:S02]  /*7300*/  HADD2.F32 R61, -RZ, R63.reuse.H0_H0 ;  /* 0x2000003fff3d7230 */ /* 0x100fe40000004100 */
[C---:B------:R-:W-:Y:S01]  /*7310*/  FFMA R18, R41.reuse, R57, R18 ;  /* 0x0000003929127223 */ /* 0x040fe20000000012 */
[----:B------:R-:W-:Y:S02]  /*7320*/  HADD2.F32 R66, -RZ, R63.H1_H1 ;  /* 0x3000003fff427230 */ /* 0x000fe40000004100 */
[C---:B------:R-:W-:Y:S01]  /*7330*/  FMUL R22, R38.reuse, R26 ;  /* 0x0000001a26167220 */ /* 0x040fe20000400000 */
[----:B------:R-:W-:Y:S02]  /*7340*/  HADD2.F32 R63, -RZ, R65.H0_H0 ;  /* 0x20000041ff3f7230 */ /* 0x000fe40000004100 */
[C---:B------:R-:W-:Y:S01]  /*7350*/  FFMA R23, R41.reuse, R62, R23 ;  /* 0x0000003e29177223 */ /* 0x040fe20000000017 */
[C---:B------:R-:W-:Y:S01]  /*7360*/  FMUL R27, R38.reuse, R27 ;  /* 0x0000001b261b7220 */ /* 0x040fe20000400000 */
[C---:B------:R-:W-:Y:S01]  /*7370*/  FFMA R20, R41.reuse, R59, R20 ;  /* 0x0000003b29147223 */ /* 0x040fe20000000014 */
[C---:B------:R-:W-:Y:S01]  /*7380*/  FFMA R21, R41.reuse, R64, R21 ;  /* 0x0000004029157223 */ /* 0x040fe20000000015 */
[--C-:B------:R-:W-:Y:S02]  /*7390*/  HADD2.F32 R65, -RZ, R67.reuse.H0_H0 ;  /* 0x20000043ff417230 */ /* 0x100fe40000004100 */
[C---:B------:R-:W-:Y:S01]  /*73a0*/  FFMA R22, R41.reuse, R61, R22 ;  /* 0x0000003d29167223 */ /* 0x040fe20000000016 */
[----:B------:R-:W-:Y:S02]  /*73b0*/  HADD2.F32 R70, -RZ, R67.H1_H1 ;  /* 0x30000043ff467230 */ /* 0x000fe40000004100 */
[C---:B------:R-:W-:Y:S01]  /*73c0*/  FMUL R26, R38.reuse, R30 ;  /* 0x0000001e261a7220 */ /* 0x040fe20000400000 */
[--C-:B------:R-:W-:Y:S02]  /*73d0*/  HADD2.F32 R67, -RZ, R40.reuse.H0_H0 ;  /* 0x20000028ff437230 */ /* 0x100fe40000004100 */
[C---:B------:R-:W-:Y:S01]  /*73e0*/  FFMA R27, R41.reuse, R66, R27 ;  /* 0x00000042291b7223 */ /* 0x040fe2000000001b */
[C---:B------:R-:W-:Y:S01]  /*73f0*/  FMUL R31, R38.reuse, R31 ;  /* 0x0000001f261f7220 */ /* 0x040fe20000400000 */
[C---:B------:R-:W-:Y:S01]  /*7400*/  FFMA R24, R41.reuse, R63, R24 ;  /* 0x0000003f29187223 */ /* 0x040fe20000000018 */
[----:B------:R-:W-:Y:S02]  /*7410*/  HADD2.F32 R40, -RZ, R40.H1_H1 ;  /* 0x30000028ff287230 */ /* 0x000fe40000004100 */
[C---:B------:R-:W-:Y:S01]  /*7420*/  FFMA R25, R41.reuse, R68, R25 ;  /* 0x0000004429197223 */ /* 0x040fe20000000019 */
[--C-:B------:R-:W-:Y:S02]  /*7430*/  HADD2.F32 R69, -RZ, R42.reuse.H0_H0 ;  /* 0x2000002aff457230 */ /* 0x100fe40000004100 */
[C---:B------:R-:W-:Y:S01]  /*7440*/  FFMA R26, R41.reuse, R65, R26 ;  /* 0x00000041291a7223 */ /* 0x040fe2000000001a */
[----:B------:R-:W-:Y:S02]  /*7450*/  HADD2.F32 R42, -RZ, R42.H1_H1 ;  /* 0x3000002aff2a7230 */ /* 0x000fe40000004100 */
[C---:B------:R-:W-:Y:S01]  /*7460*/  FMUL R30, R38.reuse, R34 ;  /* 0x00000022261e7220 */ /* 0x040fe20000400000 */
[----:B------:R-:W-:Y:S01]  /*7470*/  FFMA R31, R41, R70, R31 ;  /* 0x00000046291f7223 */ /* 0x000fe2000000001f */
[----:B------:R-:W-:Y:S01]  /*7480*/  FMUL R35, R38, R35 ;  /* 0x0000002326237220 */ /* 0x000fe20000400000 */
[----:B------:R-:W-:Y:S01]  /*7490*/  F2FP.SATFINITE.E5M2.F32.PACK_AB_MERGE_C R103, R19, R14, RZ ;  /* 0x0000000e1367723e */ /* 0x000fe200048060ff */
[C---:B------:R-:W-:Y:S01]  /*74a0*/  FFMA R28, R41.reuse, R67, R28 ;  /* 0x00000043291c7223 */ /* 0x040fe2000000001c */
[C---:B------:R-:W-:Y:S01]  /*74b0*/  FFMA R29, R41.reuse, R40, R29 ;  /* 0x00000028291d7223 */ /* 0x040fe2000000001d */
[C---:B------:R-:W-:Y:S01]  /*74c0*/  FFMA R30, R41.reuse, R69, R30 ;  /* 0x00000045291e7223 */ /* 0x040fe2000000001e */
[----:B------:R-:W-:Y:S01]  /*74d0*/  FFMA R35, R41, R42, R35 ;  /* 0x0000002a29237223 */ /* 0x000fe20000000023 */
[----:B------:R-:W-:Y:S02]  /*74e0*/  F2FP.SATFINITE.E5M2.F32.PACK_AB_MERGE_C R102, R9, R8, R102 ;  /* 0x000000080966723e */ /* 0x000fe40004806066 */
[----:B------:R-:W-:Y:S02]  /*74f0*/  F2FP.SATFINITE.E5M2.F32.PACK_AB_MERGE_C R103, R13, R12, R103 ;  /* 0x0000000c0d67723e */ /* 0x000fe40004806067 */
[----:B------:R-:W-:Y:S02]  /*7500*/  F2FP.SATFINITE.E5M2.F32.PACK_AB_MERGE_C R104, R23, R18, RZ ;  /* 0x000000121768723e */ /* 0x000fe400048060ff */
[----:B------:R-:W-:Y:S01]  /*7510*/  F2FP.SATFINITE.E5M2.F32.PACK_AB_MERGE_C R105, R27, R22, RZ ;  /* 0x000000161b69723e */ /* 0x000fe200048060ff */
[----:B------:R1:W-:Y:S01]  /*7520*/  STS.128 [R84+UR44+0x2200], R100 ;  /* 0x0022006454007988 */ /* 0x0003e20008000c2c */
[----:B------:R-:W-:Y:S02]  /*7530*/  F2FP.SATFINITE.E5M2.F32.PACK_AB_MERGE_C R110, R31, R26, RZ ;  /* 0x0000001a1f6e723e */ /* 0x000fe400048060ff */
[----:B------:R-:W-:Y:S02]  /*7540*/  F2FP.SATFINITE.E5M2.F32.PACK_AB_MERGE_C R111, R35, R30, RZ ;  /* 0x0000001e236f723e */ /* 0x000fe400048060ff */
[----:B------:R-:W-:Y:S02]  /*7550*/  F2FP.SATFINITE.E5M2.F32.PACK_AB_MERGE_C R104, R17, R16, R104 ;  /* 0x000000101168723e */ /* 0x000fe40004806068 */
[----:B------:R-:W-:Y:S02]  /*7560*/  F2FP.SATFINITE.E5M2.F32.PACK_AB_MERGE_C R105, R21, R20, R105 ;  /* 0x000000141569723e */ /* 0x000fe40004806069 */
[----:B------:R-:W-:Y:S02]  /*7570*/  F2FP.SATFINITE.E5M2.F32.PACK_AB_MERGE_C R106, R25, R24, R110 ;  /* 0x00000018196a723e */ /* 0x000fe4000480606e */
[----:B------:R-:W-:Y:S02]  /*7580*/  F2FP.SATFINITE.E5M2.F32.PACK_AB_MERGE_C R107, R29, R28, R111 ;  /* 0x0000001c1d6b723e */ /* 0x000fe4000480606f */
[----:B------:R-:W-:Y:S02]  /*7590*/  LEA R109, R93, UR44, 0x3 ;  /* 0x0000002c5d6d7c11 */ /* 0x000fe4000f8e18ff */
[----:B------:R-:W-:Y:S01]  /*75a0*/  @P6 SHF.L.U32 R110, R92, 0x1f, RZ ;  /* 0x0000001f5c6e6819 */ /* 0x000fe200000006ff */
[----:B------:R1:W-:Y:S01]  /*75b0*/  STS.128 [R98+0x2200], R104 ;  /* 0x0022006862007388 */ /* 0x0003e20000000c00 */
[----:B------:R-:W-:Y:S01]  /*75c0*/  @!PT LDS RZ, [RZ] ;  /* 0x00000000fffff984 */ /* 0x000fe20000000800 */
[----:B------:R-:W-:Y:S01]  /*75d0*/  @!PT LDS RZ, [RZ] ;  /* 0x00000000fffff984 */ /* 0x000fe20000000800 */
[----:B------:R-:W-:Y:S01]  /*75e0*/  @!PT LDS RZ, [RZ] ;  /* 0x00000000fffff984 */ /* 0x000fe20000000800 */
[----:B------:R-:W-:Y:S01]  /*75f0*/  @!PT LDS RZ, [RZ] ;  /* 0x00000000fffff984 */ /* 0x000fe20000000800 */
[----:B------:R2:W-:Y:S07]  /*7600*/  MEMBAR.ALL.CTA ;  /* 0x0000000000007992 */ /* 0x0005ee0000008000 */
[----:B--2---:R-:W2:Y:S02]  /*7610*/  FENCE.VIEW.ASYNC.S ;  /* 0x00000000000073c6 */ /* 0x004ea40000000000 */
[----:B--2---:R-:W-:Y:S06]  /*7620*/  BAR.SYNC.DEFER_BLOCKING 0x1, 0x80 ;  /* 0x0042000000007b1d */ /* 0x004fec0000010000 */
[----:B------:R-:W-:Y:S05]  /*7630*/  @P0 BRA `(.L_x_123) ;  /* 0x00000000003c0947 */ /* 0x000fea0003800000 */
[----:B------:R-:W2:Y:S01]  /*7640*/  LDCU.64 UR6, c[0x0][0x348] ;  /* 0x00006900ff0677ac */ /* 0x000ea20008000a00 */
[----:B------:R-:W-:Y:S01]  /*7650*/  UIADD3 UR4, UPT, UPT, UR44, 0x2200, URZ ;  /* 0x000022002c047890 */ /* 0x000fe2000fffe0ff */
[----:B------:R-:W-:Y:S01]  /*7660*/  UMOV UR51, UR36 ;  /* 0x0000002400337c82 */ /* 0x000fe20008000000 */
[----:B------:R-:W-:Y:S02]  /*7670*/  UIADD3 UR9, UPT, UPT, UR49, 0x40, URZ ;  /* 0x0000004031097890 */ /* 0x000fe4000fffe0ff */
[----:B------:R-:W-:Y:S02]  /*7680*/  UIADD3 UR8, UPT, UPT, UR44, 0x2a00, URZ ;  /* 0x00002a002c087890 */ /* 0x000fe4000fffe0ff */
[----:B------:R-:W-:Y:S01]  /*7690*/  MOV R96, UR4 ;  /* 0x0000000400607c02 */ /* 0x000fe20008000f00 */
[----:B------:R-:W-:Y:S01]  /*76a0*/  UMOV UR10, UR50 ;  /* 0x00000032000a7c82 */ /* 0x000fe20008000000 */
[----:B------:R-:W-:Y:S02]  /*76b0*/  UMOV UR11, UR36 ;  /* 0x00000024000b7c82 */ /* 0x000fe40008000000 */
[----:B------:R-:W-:Y:S01]  /*76c0*/  R2UR UR48, R96 ;  /* 0x00000000603072ca */ /* 0x000fe200000e0000 */
[----:B--2---:R-:W-:Y:S04]  /*76d0*/  UIADD3 UR4, UP0, UPT, UR6, 0x680, URZ ;  /* 0x0000068006047890 */ /* 0x004fe8000ff1e0ff */
[----:B------:R-:W-:Y:S09]  /*76e0*/  UIADD3.X UR5, UPT, UPT, URZ, UR7, URZ, UP0, !UPT ;  /* 0x00000007ff057290 */ /* 0x000ff200087fe4ff */
[----:B------:R2:W-:Y:S01]  /*76f0*/  UTMASTG.3D [UR48], [UR4] ;  /* 0x00000030040073b5 */ /* 0x0005e20008010000 */
[----:B------:R2:W-:Y:S01]  /*7700*/  UTMASTG.3D [UR8], [UR4] ;  /* 0x00000008040073b5 */ /* 0x0005e20008010000 */
[----:B------:R0:W-:Y:S01]  /*7710*/  UTMACMDFLUSH ;  /* 0x00000000000079b7 */ /* 0x0001e20000000000 */
[----:B--2---:R-:W-:Y:S04]  /*7720*/  DEPBAR.LE SB0, 0x1 ;  /* 0x000080400000791a */ /* 0x004fe80000000000 */
.L_x_123:
[----:B------:R-:W-:Y:S05]  /*7730*/  BSYNC.RECONVERGENT B0 ;  /* 0x0000000000007941 */ /* 0x000fea0003800200 */
.L_x_122:
[----:B------:R-:W-:Y:S06]  /*7740*/  BAR.SYNC.DEFER_BLOCKING 0x1, 0x80 ;  /* 0x0042000000007b1d */ /* 0x000fec0000010000 */
[----:B------:R-:W2:Y:S01]  /*7750*/  @P6 SYNCS.PHASECHK.TRANS64.TRYWAIT P0, [R109+URZ+0xd0], R110 ;  /* 0x0000d06e6d0065a7 */ /* 0x000ea200080011ff */
[----:B------:R-:W-:Y:S01]  /*7760*/  BSSY B1, `(.L_x_124) ;  /* 0x0000020000017945 */ /* 0x000fe20003800000 */
[----:B--2---:R-:W-:Y:S03]  /*7770*/  @P6 SEL R71, RZ, 0x1, !P0 ;  /* 0x00000001ff476807 */ /* 0x004fe60004000000 */
[----:B------:R-:W-:Y:S05]  /*7780*/  @!P6 BRA `(.L_x_125) ;  /* 0x000000000074e947 */ /* 0x000fea0003800000 */
[----:B------:R-:W-:Y:S01]  /*7790*/  ISETP.NE.AND P1, PT, R99, RZ, PT ;  /* 0x000000ff6300720c */ /* 0x000fe20003f25270 */
[----:B------:R-:W-:Y:S01]  /*77a0*/  BSSY B0, `(.L_x_126) ;  /* 0x0000009000007945 */ /* 0x000fe20003800000 */
[----:B------:R-:W-:Y:S11]  /*77b0*/  ISETP.NE.AND P0, PT, R71, RZ, PT ;  /* 0x000000ff4700720c */ /* 0x000ff60003f05270 */
[----:B------:R-:W-:Y:S05]  /*77c0*/  @P1 IMAD R0, R93, 0x1000, R84 ;  /* 0x000010005d001824 */ /* 0x000fea00078e0254 */
[----:B------:R-:W-:Y:S05]  /*77d0*/  @P1 IADD3 R3, PT, PT, R0, UR44, RZ ;  /* 0x0000002c00031c10 */ /* 0x000fea000fffe0ff */
[----:B------:R-:W-:Y:S01]  /*77e0*/  @P1 IMAD.IADD R3, R3, 0x1, R108 ;  /* 0x0000000103031824 */ /* 0x000fe200078e026c */
[----:B------:R-:W-:Y:S06]  /*77f0*/  @P0 BRA `(.L_x_127) ;  /* 0x00000000000c0947 */ /* 0x000fec0003800000 */
[----:B------:R-:W-:Y:S04]  /*7800*/  SHF.L.U32 R2, R92, 0x1f, RZ ;  /* 0x0000001f5c027819 */ /* 0x000fe800000006ff */
[----:B------:R-:W2:Y:S02]  /*7810*/  SYNCS.PHASECHK.TRANS64.TRYWAIT P0, [R109+URZ+0xd0], R2 ;  /* 0x0000d0026d0075a7 */ /* 0x000ea400080011ff */
[----:B--2---:R-:W-:Y:S05]  /*7820*/  @!P0 BRA `(.L_x_128) ;  /* 0x0000001800e88947 */ /* 0x004fea0003800000 */
.L_x_127:
[----:B------:R-:W-:Y:S05]  /*7830*/  BSYNC B0 ;  /* 0x0000000000007941 */ /* 0x000fea0003800000 */
.L_x_126:
[----:B------:R-:W-:Y:S01]  /*7840*/  ISETP.NE.AND P0, PT, R99, RZ, PT ;  /* 0x000000ff6300720c */ /* 0x000fe20003f05270 */
[----:B--2---:R-:W-:Y:S02]  /*7850*/  VIADD R109, R109, 0xe0 ;  /* 0x000000e06d6d7836 */ /* 0x004fe40000000000 */
[----:B------:R-:W-:Y:S02]  /*7860*/  IMAD.U32 R2, RZ, RZ, UR46 ;  /* 0x0000002eff027e24 */ /* 0x000fe4000f8e00ff */
[----:B------:R-:W-:Y:S03]  /*7870*/  VIADD R93, R93, 0x1 ;  /* 0x000000015d5d7836 */ /* 0x000fe60000000000 */
[----:B------:R-:W-:Y:S05]  /*7880*/  PRMT R2, R2, 0x654, R109 ;  /* 0x0000065402027816 */ /* 0x000fea000000006d */
[----:B------:R2:W3:Y:S04]  /*7890*/  @P0 LDS.128 R72, [R0+UR44+0x200] ;  /* 0x0002002c00480984 */ /* 0x0004e80008000c00 */
[----:B------:R2:W4:Y:S01]  /*78a0*/  @P0 LDS.128 R76, [R3+0x200] ;  /* 0x00020000034c0984 */ /* 0x0005220000000c00 */
        /* <DEDUP_REMOVED lines=11> */
.L_x_125:
[----:B------:R-:W-:Y:S05]  /*7960*/  BSYNC B1 ;  /* 0x0000000000017941 */ /* 0x000fea0003800000 */
.L_x_124:
[----:B--2---:R-:W-:Y:S05]  /*7970*/  VIADD R0, R39, 0x20 ;  /* 0x0000002027007836 */ /* 0x004fea0000000000 */
[----:B------:R-:W-:Y:S04]  /*7980*/  SHF.R.U32.HI R0, RZ, 0x15, R0 ;  /* 0x00000015ff007819 */ /* 0x000fe80000011600 */
[----:B------:R-:W-:Y:S11]  /*7990*/  LOP3.LUT P0, RZ, R0, 0x3, R87, 0x48, !PT ;  /* 0x0000000300ff7812 */ /* 0x000ff60007804857 */
[----:B------:R-:W-:Y:S02]  /*79a0*/  @!UPT UIADD3 URZ, UPT, UPT, URZ, URZ, URZ ;  /* 0x000000fffffff290 */ /* 0x000fe4000fffe0ff */
[----:B------:R-:W-:Y:S05]  /*79b0*/  @!P0 BRA `(.L_x_129) ;  /* 0x0000000000408947 */ /* 0x000fea0003800000 */
[----:B------:R-:W2:Y:S01]  /*79c0*/  LDCU.64 UR8, c[0x4][0x70] ;  /* 0x01000e00ff0877ac */ /* 0x000ea20008000a00 */
[----:B------:R-:W-:Y:S01]  /*79d0*/  MOV R3, 0x0 ;  /* 0x0000000000037802 */ /* 0x000fe20000000f00 */
[----:B------:R-:W-:Y:S02]  /*79e0*/  HFMA2 R12, -RZ, RZ, 0, 5.9604644775390625e-08 ;  /* 0x00000001ff0c7431 */ /* 0x000fe400000001ff */
[----:B------:R-:W-:Y:S02]  /*79f0*/  IMAD.MOV.U32 R8, RZ, RZ, 0x192 ;  /* 0x00000192ff087424 */ /* 0x000fe400078e00ff */
[----:B------:R-:W-:Y:S01]  /*7a00*/  IMAD.MOV.U32 R13, RZ, RZ, RZ ;  /* 0x000000ffff0d7224 */ /* 0x000fe200078e00ff */
[----:B------:R-:W5:Y:S01]  /*7a10*/  LDCU.64 UR6, c[0x4][0x78] ;  /* 0x01000f00ff0677ac */ /* 0x000f620008000a00 */
[----:B------:R-:W1:Y:S01]  /*7a20*/  LDC.64 R2, c[0x4][R3] ;  /* 0x0100000003027b82 */ /* 0x000e620000000a00 */
[----:B------:R-:W3:Y:S01]  /*7a30*/  LDCU.64 UR4, c[0x4][0x10] ;  /* 0x01000200ff0477ac */ /* 0x000ee20008000a00 */
[----:B--2---:R-:W-:Y:S01]  /*7a40*/  MOV R5, UR9 ;  /* 0x0000000900057c02 */ /* 0x004fe20008000f00 */
[----:B------:R-:W-:Y:S01]  /*7a50*/  IMAD.U32 R4, RZ, RZ, UR8 ;  /* 0x00000008ff047e24 */ /* 0x000fe2000f8e00ff */
[----:B-----5:R-:W-:Y:S01]  /*7a60*/  MOV R7, UR7 ;  /* 0x0000000700077c02 */ /* 0x020fe20008000f00 */
[----:B------:R-:W-:Y:S01]  /*7a70*/  IMAD.U32 R6, RZ, RZ, UR6 ;  /* 0x00000006ff067e24 */ /* 0x000fe2000f8e00ff */
[----:B---3--:R-:W-:Y:S01]  /*7a80*/  MOV R11, UR5 ;  /* 0x00000005000b7c02 */ /* 0x008fe20008000f00 */
[----:B------:R-:W-:Y:S02]  /*7a90*/  IMAD.U32 R10, RZ, RZ, UR4 ;  /* 0x00000004ff0a7e24 */ /* 0x000fe4000f8e00ff */
[----:B------:R-:W-:Y:S07]  /*7aa0*/  LEPC R20, `(.L_x_129) ;  /* 0x000000001014794e */ /* 0x000fee0000000000 */
[----:B-1--4-:R-:W-:Y:S05]  /*7ab0*/  CALL.ABS.NOINC R2 ;  /* 0x0000000002007343 */ /* 0x012fea0003c00000 */
.L_x_129:
[----:B------:R-:W-:Y:S01]  /*7ac0*/  ISETP.NE.AND P0, PT, R97, RZ, PT ;  /* 0x000000ff6100720c */ /* 0x000fe20003f05270 */
[----:B------:R-:W-:Y:S05]  /*7ad0*/  WARPSYNC.ALL ;  /* 0x0000000000007948 */ /* 0x000fea0003800000 */
[----:B------:R-:W-:Y:S01]  /*7ae0*/  R2UR UR4, R39 ;  /* 0x00000000270472ca */ /* 0x000fe200000e0000 */
[----:B------:R-:W-:Y:S01]  /*7af0*/  BSSY.RECONVERGENT B0, `(.L_x_130) ;  /* 0x00000a0000007945 */ /* 0x000fe20003800200 */
[-C--:B---3--:R-:W-:Y:S02]  /*7b00*/  F2FP.F16.E5M2.UNPACK_B R42, R72.reuse ;  /* 0x00000048ff2a723e */ /* 0x088fe400020004ff */
[----:B------:R-:W-:Y:S02]  /*7b10*/  F2FP.F16.E5M2.UNPACK_B R72, R72.H1 ;  /* 0x00000048ff48723e */ /* 0x000fe400030004ff */
[-C--:B------:R-:W-:Y:S01]  /*7b20*/  F2FP.F16.E5M2.UNPACK_B R46, R73.reuse ;  /* 0x00000049ff2e723e */ /* 0x080fe200020004ff */
[--C-:B------:R-:W-:Y:S01]  /*7b30*/  HADD2.F32 R40, -RZ, R42.reuse.H0_H0 ;  /* 0x2000002aff287230 */ /* 0x100fe20000004100 */
[----:B------:R-:W-:Y:S01]  /*7b40*/  F2FP.F16.E5M2.UNPACK_B R73, R73.H1 ;  /* 0x00000049ff49723e */ /* 0x000fe200030004ff */
[----:B------:R-:W-:Y:S01]  /*7b50*/  HADD2.F32 R42, -RZ, R42.H1_H1 ;  /* 0x3000002aff2a7230 */ /* 0x000fe20000004100 */
[-C--:B------:R-:W-:Y:S01]  /*7b60*/  F2FP.F16.E5M2.UNPACK_B R50, R74.reuse ;  /* 0x0000004aff32723e */ /* 0x080fe200020004ff */
[----:B------:R-:W-:Y:S01]  /*7b70*/  HADD2.F32 R43, -RZ, R72.H0_H0 ;  /* 0x20000048ff2b7230 */ /* 0x000fe20000004100 */
[----:B------:R-:W-:Y:S01]  /*7b80*/  F2FP.F16.E5M2.UNPACK_B R74, R74.H1 ;  /* 0x0000004aff4a723e */ /* 0x000fe200030004ff */
[----:B------:R-:W2:Y:S01]  /*7b90*/  LDTM.x32 R4, tmem[UR4+0x20] ;  /* 0x00002004000479ee */ /* 0x000ea200082c0000 */
[----:B------:R-:W-:Y:S01]  /*7ba0*/  NOP ;  /* 0x0000000000007918 */ /* 0x000fe20000000000 */
[----:B------:R-:W-:Y:S01]  /*7bb0*/  IADD3 R90, PT, PT, R90, 0x140, RZ ;  /* 0x000001405a5a7810 */ /* 0x000fe20007ffe0ff */
[--C-:B------:R-:W-:Y:S01]  /*7bc0*/  HADD2.F32 R45, -RZ, R46.reuse.H0_H0 ;  /* 0x2000002eff2d7230 */ /* 0x100fe20000004100 */
[----:B------:R-:W-:Y:S01]  /*7bd0*/  F2FP.F16.E5M2.UNPACK_B R54, R75 ;  /* 0x0000004bff36723e */ /* 0x000fe200020004ff */
[----:B------:R-:W-:Y:S01]  /*7be0*/  HADD2.F32 R46, -RZ, R46.H1_H1 ;  /* 0x3000002eff2e7230 */ /* 0x000fe20000004100 */
[----:B------:R-:W-:Y:S01]  /*7bf0*/  LOP3.LUT R90, R90, 0xfefffff8, RZ, 0xc0, !PT ;  /* 0xfefffff85a5a7812 */ /* 0x000fe200078ec0ff */
[--C-:B------:R-:W-:Y:S01]  /*7c00*/  HADD2.F32 R49, -RZ, R50.reuse.H0_H0 ;  /* 0x20000032ff317230 */ /* 0x100fe20000004100 */
[----:B----4-:R-:W-:Y:S01]  /*7c10*/  F2FP.F16.E5M2.UNPACK_B R58, R76 ;  /* 0x0000004cff3a723e */ /* 0x010fe200020004ff */
[----:B------:R-:W-:Y:S01]  /*7c20*/  HADD2.F32 R50, -RZ, R50.H1_H1 ;  /* 0x30000032ff327230 */ /* 0x000fe20000004100 */
[----:B--2---:R2:W-:Y:S01]  /*7c30*/  SYNCS.ARRIVE.TRANS64.RED.A1T0 RZ, [R90+URZ], RZ ;  /* 0x000000ff5aff79a7 */ /* 0x0045e200081004ff */
[--C-:B------:R-:W-:Y:S01]  /*7c40*/  HADD2.F32 R53, -RZ, R54.reuse.H0_H0 ;  /* 0x20000036ff357230 */ /* 0x100fe20000004100 */
[----:B------:R-:W-:Y:S01]  /*7c50*/  F2FP.F16.E5M2.UNPACK_B R62, R77 ;  /* 0x0000004dff3e723e */ /* 0x000fe200020004ff */
[----:B------:R-:W-:Y:S01]  /*7c60*/  HADD2.F32 R54, -RZ, R54.H1_H1 ;  /* 0x30000036ff367230 */ /* 0x000fe20000004100 */
[----:B------:R-:W-:Y:S01]  /*7c70*/  F2FP.F16.E5M2.UNPACK_B R66, R78 ;  /* 0x0000004eff42723e */ /* 0x000fe200020004ff */
[--C-:B------:R-:W-:Y:S01]  /*7c80*/  HADD2.F32 R57, -RZ, R58.reuse.H0_H0 ;  /* 0x2000003aff397230 */ /* 0x100fe20000004100 */
[----:B------:R-:W-:Y:S01]  /*7c90*/  F2FP.F16.E5M2.UNPACK_B R70, R79 ;  /* 0x0000004fff46723e */ /* 0x000fe200020004ff */
[----:B------:R-:W-:Y:S01]  /*7ca0*/  HADD2.F32 R58, -RZ, R58.H1_H1 ;  /* 0x3000003aff3a7230 */ /* 0x000fe20000004100 */
[----:B------:R-:W-:Y:S01]  /*7cb0*/  F2FP.F16.E5M2.UNPACK_B R75, R75.H1 ;  /* 0x0000004bff4b723e */ /* 0x000fe200030004ff */
[--C-:B------:R-:W-:Y:S01]  /*7cc0*/  HADD2.F32 R61, -RZ, R62.reuse.H0_H0 ;  /* 0x2000003eff3d7230 */ /* 0x100fe20000004100 */
[----:B------:R-:W-:Y:S01]  /*7cd0*/  F2FP.F16.E5M2.UNPACK_B R76, R76.H1 ;  /* 0x0000004cff4c723e */ /* 0x000fe200030004ff */
[----:B------:R-:W-:Y:S01]  /*7ce0*/  HADD2.F32 R63, -RZ, R62.H1_H1 ;  /* 0x3000003eff3f7230 */ /* 0x000fe20000004100 */
[----:B------:R-:W-:Y:S01]  /*7cf0*/  F2FP.F16.E5M2.UNPACK_B R77, R77.H1 ;  /* 0x0000004dff4d723e */ /* 0x000fe200030004ff */
[--C-:B------:R-:W-:Y:S02]  /*7d00*/  HADD2.F32 R65, -RZ, R66.reuse.H0_H0 ;  /* 0x20000042ff417230 */ /* 0x100fe40000004100 */
[C---:B------:R-:W-:Y:S01]  /*7d10*/  FMUL R4, R38.reuse, R4 ;  /* 0x0000000426047220 */ /* 0x040fe20000400000 */
        /* <DEDUP_REMOVED lines=16> */
[--C-:B------:R-:W-:Y:S02]  /*7e20*/  HADD2.F32 R69, -RZ, R70.reuse.H0_H0 ;  /* 0x20000046ff457230 */ /* 0x100fe40000004100 */
[C---:B------:R-:W-:Y:S01]  /*7e30*/  FMUL R28, R38.reuse, R32 ;  /* 0x00000020261c7220 */ /* 0x040fe20000400000 */
[----:B------:R-:W-:Y:S02]  /*7e40*/  HADD2.F32 R70, -RZ, R70.H1_H1 ;  /* 0x30000046ff467230 */ /* 0x000fe40000004100 */
[C---:B------:R-:W-:Y:S01]  /*7e50*/  FMUL R29, R38.reuse, R33 ;  /* 0x00000021261d7220 */ /* 0x040fe20000400000 */
[----:B------:R-:W-:Y:S02]  /*7e60*/  HADD2.F32 R44, -RZ, R72.H1_H1 ;  /* 0x30000048ff2c7230 */ /* 0x000fe40000004100 */
[C---:B------:R-:W-:Y:S01]  /*7e70*/  FMUL R6, R38.reuse, R6 ;  /* 0x0000000626067220 */ /* 0x040fe20000400000 */
[C---:B------:R-:W-:Y:S01]  /*7e80*/  FMUL R7, R38.reuse, R7 ;  /* 0x0000000726077220 */ /* 0x040fe20000400000 */
[--C-:B------:R-:W-:Y:S02]  /*7e90*/  HADD2.F32 R47, -RZ, R73.reuse.H0_H0 ;  /* 0x20000049ff2f7230 */ /* 0x100fe40000004100 */
[C---:B------:R-:W-:Y:S01]  /*7ea0*/  FMUL R10, R38.reuse, R10 ;  /* 0x0000000a260a7220 */ /* 0x040fe20000400000 */
[C---:B------:R-:W-:Y:S01]  /*7eb0*/  FFMA R6, R41.reuse, R43, R6 ;  /* 0x0000002b29067223 */ /* 0x040fe20000000006 */
[----:B------:R-:W-:Y:S02]  /*7ec0*/  HADD2.F32 R48, -RZ, R73.H1_H1 ;  /* 0x30000049ff307230 */ /* 0x000fe40000004100 */
[C---:B------:R-:W-:Y:S01]  /*7ed0*/  FFMA R7, R41.reuse, R44, R7 ;  /* 0x0000002c29077223 */ /* 0x040fe20000000007 */
[C---:B------:R-:W-:Y:S01]  /*7ee0*/  FFMA R8, R41.reuse, R45, R8 ;  /* 0x0000002d29087223 */ /* 0x040fe20000000008 */
[C---:B------:R-:W-:Y:S01]  /*7ef0*/  FFMA R9, R41.reuse, R46, R9 ;  /* 0x0000002e29097223 */ /* 0x040fe20000000009 */
[----:B------:R-:W-:Y:S01]  /*7f00*/  FFMA R10, R41, R47, R10 ;  /* 0x0000002f290a7223 */ /* 0x000fe2000000000a */
[C---:B------:R-:W-:Y:S01]  /*7f10*/  FMUL R11, R38.reuse, R11 ;  /* 0x0000000b260b7220 */ /* 0x040fe20000400000 */
[----:B------:R-:W-:Y:S01]  /*7f20*/  F2FP.F16.E5M2.UNPACK_B R78, R78.H1 ;  /* 0x0000004eff4e723e */ /* 0x000fe200030004ff */
[--C-:B------:R-:W-:Y:S01]  /*7f30*/  HADD2.F32 R51, -RZ, R74.reuse.H0_H0 ;  /* 0x2000004aff337230 */ /* 0x100fe20000004100 */
[----:B-1----:R-:W-:Y:S01]  /*7f40*/  F2FP.SATFINITE.E5M2.F32.PACK_AB_MERGE_C R100, R7, R6, RZ ;  /* 0x000000060764723e */ /* 0x002fe200048060ff */
[C---:B------:R-:W-:Y:S01]  /*7f50*/  FFMA R11, R41.reuse, R48, R11 ;  /* 0x00000030290b7223 */ /* 0x040fe2000000000b */
[C---:B------:R-:W-:Y:S01]  /*7f60*/  FFMA R12, R41.reuse, R49, R12 ;  /* 0x00000031290c7223 */ /* 0x040fe2000000000c */
[----:B------:R-:W-:Y:S01]  /*7f70*/  FFMA R13, R41, R50, R13 ;  /* 0x00000032290d7223 */ /* 0x000fe2000000000d */
[----:B------:R-:W-:Y:S01]  /*7f80*/  F2FP.SATFINITE.E5M2.F32.PACK_AB_MERGE_C R100, R5, R4, R100 ;  /* 0x000000040564723e */ /* 0x000fe20004806064 */
[----:B------:R-:W-:Y:S01]  /*7f90*/  HADD2.F32 R52, -RZ, R74.H1_H1 ;  /* 0x3000004aff347230 */ /* 0x000fe20000004100 */
[----:B------:R-:W-:Y:S01]  /*7fa0*/  F2FP.SATFINITE.E5M2.F32.PACK_AB_MERGE_C R101, R11, R10, RZ ;  /* 0x0000000a0b65723e */ /* 0x000fe200048060ff */
[C---:B------:R-:W-:Y:S01]  /*7fb0*/  FMUL R14, R38.reuse, R14 ;  /* 0x0000000e260e7220 */ /* 0x040fe20000400000 */
[C---:B------:R-:W-:Y:S01]  /*7fc0*/  FMUL R15, R38.reuse, R15 ;  /* 0x0000000f260f7220 */ /* 0x040fe20000400000 */
[--C-:B------:R-:W-:Y:S01]  /*7fd0*/  HADD2.F32 R55, -RZ, R75.reuse.H0_H0 ;  /* 0x2000004bff377230 */ /* 0x100fe20000004100 */
[----:B------:R-:W-:Y:S01]  /*7fe0*/  F2FP.SATFINITE.E5M2.F32.PACK_AB_MERGE_C R101, R9, R8, R101 ;  /* 0x000000080965723e */ /* 0x000fe20004806065 */
[C---:B------:R-:W-:Y:S01]  /*7ff0*/  FFMA R14, R41.reuse, R51, R14 ;  /* 0x00000033290e7223 */ /* 0x040fe2000000000e */
[C---:B------:R-:W-:Y:S01]  /*8000*/  FFMA R15, R41.reuse, R52, R15 ;  /* 0x00000034290f7223 */ /* 0x040fe2000000000f */
[C---:B------:R-:W-:Y:S01]  /*8010*/  FFMA R16, R41.reuse, R53, R16 ;  /* 0x0000003529107223 */ /* 0x040fe20000000010 */
[C---:B------:R-:W-:Y:S01]  /*8020*/  FFMA R17, R41.reuse, R54, R17 ;  /* 0x0000003629117223 */ /* 0x040fe20000000011 */
        /* <DEDUP_REMOVED lines=15> */
[C---:B------:R-:W-:Y:S01]  /*8120*/  FFMA R23, R41.reuse, R60, R23 ;  /* 0x0000003c29177223 */ /* 0x040fe20000000017 */
[C---:B------:R-:W-:Y:S01]  /*8130*/  FMUL R27, R38.reuse, R27 ;  /* 0x0000001b261b7220 */ /* 0x040fe20000400000 */
[C---:B------:R-:W-:Y:S01]  /*8140*/  FFMA R0, R41.reuse, R61, R0 ;  /* 0x0000003d29007223 */ /* 0x040fe20000000000 */
[----:B------:R-:W-:Y:S01]  /*8150*/  F2FP.F16.E5M2.UNPACK_B R79, R79.H1 ;  /* 0x0000004fff4f723e */ /* 0x000fe200030004ff */
        /* <DEDUP_REMOVED lines=16> */
[----:B------:R-:W-:Y:S01]  /*8260*/  FFMA R28, R41, R69, R28 ;  /* 0x00000045291c7223 */ /* 0x000fe2000000001c */
[----:B------:R-:W-:Y:S01]  /*8270*/  F2FP.SATFINITE.E5M2.F32.PACK_AB_MERGE_C R103, R19, R18, RZ ;  /* 0x000000121367723e */ /* 0x000fe200048060ff */
        /* <DEDUP_REMOVED lines=14> */
[----:B--2---:R-:W-:Y:S03]  /*8360*/  IADD3 R90, PT, PT, R36, 0x1, RZ ;  /* 0x00000001245a7810 */ /* 0x004fe60007ffe0ff */
        /* <DEDUP_REMOVED lines=10> */
[----:B------:R-:W-:Y:S02]  /*8410*/  UIADD3 UR13, UPT, UPT, UR49, 0x20, URZ ;  /* 0x00000020310d7890 */ /* 0x000fe4000fffe0ff */
[----:B------:R-:W-:Y:S01]  /*8420*/  UIADD3 UR12, UPT, UPT, UR44, 0x3200, URZ ;  /* 0x000032002c0c7890 */ /* 0x000fe2000fffe0ff */
[----:B------:R-:W-:Y:S01]  /*8430*/  UMOV UR14, UR50 ;  /* 0x00000032000e7c82 */ /* 0x000fe20008000000 */
[----:B------:R-:W-:Y:S01]  /*8440*/  UMOV UR15, UR36 ;  /* 0x00000024000f7c82 */ /* 0x000fe20008000000 */
[----:B------:R-:W-:Y:S02]  /*8450*/  UIADD3 UR9, UPT, UPT, UR49, 0x60, URZ ;  /* 0x0000006031097890 */ /* 0x000fe4000fffe0ff */
[----:B------:R-:W-:Y:S01]  /*8460*/  UIADD3 UR8, UPT, UPT, UR44, 0x3a00, URZ ;  /* 0x00003a002c087890 */ /* 0x000fe2000fffe0ff */
[----:B------:R-:W-:Y:S01]  /*8470*/  UMOV UR10, UR50 ;  /* 0x00000032000a7c82 */ /* 0x000fe20008000000 */
[----:B------:R-:W-:Y:S01]  /*8480*/  UMOV UR11, UR36 ;  /* 0x00000024000b7c82 */ /* 0x000fe20008000000 */
[----:B--2---:R-:W-:Y:S04]  /*8490*/  UIADD3 UR4, UP0, UPT, UR6, 0x680, URZ ;  /* 0x0000068006047890 */ /* 0x004fe8000ff1e0ff */
[----:B------:R-:W-:Y:S09]  /*84a0*/  UIADD3.X UR5, UPT, UPT, URZ, UR7, URZ, UP0, !UPT ;  /* 0x00000007ff057290 */ /* 0x000ff200087fe4ff */
[----:B------:R2:W-:Y:S01]  /*84b0*/  UTMASTG.3D [UR12], [UR4] ;  /* 0x0000000c040073b5 */ /* 0x0005e20008010000 */
[----:B------:R2:W-:Y:S01]  /*84c0*/  UTMASTG.3D [UR8], [UR4] ;  /* 0x00000008040073b5 */ /* 0x0005e20008010000 */
[----:B------:R0:W-:Y:S01]  /*84d0*/  UTMACMDFLUSH ;  /* 0x00000000000079b7 */ /* 0x0001e20000000000 */
[----:B--2---:R-:W-:Y:S04]  /*84e0*/  DEPBAR.LE SB0, 0x1 ;  /* 0x000080400000791a */ /* 0x004fe80000000000 */
.L_x_131:
[----:B------:R-:W-:Y:S05]  /*84f0*/  BSYNC.RECONVERGENT B0 ;  /* 0x0000000000007941 */ /* 0x000fea0003800200 */
.L_x_130:
[----:B------:R-:W-:Y:S01]  /*8500*/  R2UR UR4, R88 ;  /* 0x00000000580472ca */ /* 0x000fe200000e0000 */
[----:B------:R-:W-:Y:S01]  /*8510*/  BAR.SYNC.DEFER_BLOCKING 0x1, 0x80 ;  /* 0x0042000000007b1d */ /* 0x000fe20000010000 */
[----:B------:R-:W-:Y:S01]  /*8520*/  ISETP.NE.AND P0, PT, R91, 0x2, PT ;  /* 0x000000025b00780c */ /* 0x000fe20003f05270 */
[----:B------:R-:W-:Y:S01]  /*8530*/  UISETP.NE.AND UP0, UPT, UR45, URZ, UPT ;  /* 0x000000ff2d00728c */ /* 0x000fe2000bf05270 */
[----:B------:R-:W-:Y:S01]  /*8540*/  ISETP.NE.AND P1, PT, R90, 0x4, PT ;  /* 0x000000045a00780c */ /* 0x000fe20003f25270 */
[----:B------:R-:W-:Y:S01]  /*8550*/  UIADD3 UR30, UPT, UPT, UR38, UR63, URZ ;  /* 0x0000003f261e7290 */ /* 0x000fe2000fffe0ff */
[----:B------:R-:W-:Y:S02]  /*8560*/  SEL R3, RZ, 0x1, P0 ;  /* 0x00000001ff037807 */ /* 0x000fe40000000000 */
[----:B------:R-:W-:Y:S02]  /*8570*/  SEL R0, RZ, 0x1, P1 ;  /* 0x00000001ff007807 */ /* 0x000fe40000800000 */
[----:B------:R-:W-:Y:S02]  /*8580*/  LOP3.LUT R94, R94, R3, RZ, 0x3c, !PT ;  /* 0x000000035e5e7212 */ /* 0x000fe400078e3cff */
[----:B------:R-:W-:Y:S01]  /*8590*/  LOP3.LUT R95, R95, R0, RZ, 0x3c, !PT ;  /* 0x000000005f5f7212 */ /* 0x000fe200078e3cff */
[----:B------:R-:W-:Y:S01]  /*85a0*/  UIADD3 UR31, UPT, UPT, UR37, UR4, URZ ;  /* 0x00000004251f7290 */ /* 0x000fe2000fffe0ff */
[----:B------:R-:W-:Y:S02]  /*85b0*/  SEL R91, R91, RZ, P0 ;  /* 0x000000ff5b5b7207 */ /* 0x000fe40000000000 */
[----:B------:R-:W-:Y:S01]  /*85c0*/  SEL R36, R90, RZ, P1 ;  /* 0x000000ff5a247207 */ /* 0x000fe20000800000 */
[----:B------:R-:W-:Y:S01]  /*85d0*/  UMOV UR36, UR59 ;  /* 0x0000003b00247c82 */ /* 0x000fe20008000000 */
[----:B------:R-:W-:Y:S07]  /*85e0*/  BRA.U UP0, `(.L_x_132) ;  /* 0xffffffd500787547 */ /* 0x000fee000b83ffff */
[----:B------:R-:W-:Y:S05]  /*85f0*/  EXIT ;  /* 0x000000000000794d */ /* 0x000fea0003800000 */
.L_x_25:
[----:B--2---:R2:W3:Y:S02]  /*8600*/  SYNCS.PHASECHK.TRANS64.TRYWAIT P0, [R3+URZ+0x170], R2 ;  /* 0x00017002030075a7 */ /* 0x0044e400080011ff */
[----:B---3--:R-:W-:Y:S05]  /*8610*/  @!P0 NANOSLEEP.SYNCS 0x989680 ;  /* 0x009896800000895d */ /* 0x008fea0003900000 */
[----:B------:R-:W3:Y:S02]  /*8620*/  @!P0 SYNCS.PHASECHK.TRANS64 P0, [R3+URZ+0x170], R2 ;  /* 0x00017002030085a7 */ /* 0x000ee400080010ff */
[----:B---3--:R-:W-:Y:S05]  /*8630*/  @!P0 BRA `(.L_x_25) ;  /* 0xfffffffc00f08947 */ /* 0x008fea000383ffff */
[----:B------:R-:W-:Y:S05]  /*8640*/  BRA `(.L_x_133) ;  /* 0xffffff94002c7947 */ /* 0x000fea000383ffff */
.L_x_28:
[----:B-1----:R-:W-:-:S07]  /*8650*/  MOV R0, UR33 ;  /* 0x0000002100007c02 */ /* 0x002fce0008000f00 */
.L_x_134:
[----:B-1----:R1:W2:Y:S02]  /*8660*/  SYNCS.PHASECHK.TRANS64.TRYWAIT P0, [R0+URZ+0x68], R3 ;  /* 0x00006803000075a7 */ /* 0x0022a400080011ff */
[----:B--2---:R-:W-:Y:S05]  /*8670*/  @!P0 NANOSLEEP.SYNCS 0x989680 ;  /* 0x009896800000895d */ /* 0x004fea0003900000 */
[----:B------:R-:W2:Y:S02]  /*8680*/  @!P0 SYNCS.PHASECHK.TRANS64 P0, [R0+URZ+0x68], R3 ;  /* 0x00006803000085a7 */ /* 0x000ea400080010ff */
[----:B--2---:R-:W-:Y:S05]  /*8690*/  @!P0 BRA `(.L_x_134) ;  /* 0xfffffffc00f08947 */ /* 0x004fea000383ffff */
[----:B------:R-:W-:Y:S05]  /*86a0*/  BRA `(.L_x_27) ;  /* 0xffffff9400807947 */ /* 0x000fea000383ffff */
.L_x_35:
[----:B-1----:R-:W-:-:S07]  /*86b0*/  MOV R0, UR17 ;  /* 0x0000001100007c02 */ /* 0x002fce0008000f00 */
.L_x_135:
[----:B-1----:R1:W2:Y:S02]  /*86c0*/  SYNCS.PHASECHK.TRANS64.TRYWAIT P0, [R0+URZ+0x68], R3 ;  /* 0x00006803000075a7 */ /* 0x0022a400080011ff */
[----:B--2---:R-:W-:Y:S05]  /*86d0*/  @!P0 NANOSLEEP.SYNCS 0x989680 ;  /* 0x009896800000895d */ /* 0x004fea0003900000 */
[----:B------:R-:W2:Y:S02]  /*86e0*/  @!P0 SYNCS.PHASECHK.TRANS64 P0, [R0+URZ+0x68], R3 ;  /* 0x00006803000085a7 */ /* 0x000ea400080010ff */
[----:B--2---:R-:W-:Y:S05]  /*86f0*/  @!P0 BRA `(.L_x_135) ;  /* 0xfffffffc00f08947 */ /* 0x004fea000383ffff */
[----:B------:R-:W-:Y:S05]  /*8700*/  BRA `(.L_x_34) ;  /* 0xffffff9800407947 */ /* 0x000fea000383ffff */
.L_x_40:
[----:B-1----:R1:W2:Y:S02]  /*8710*/  SYNCS.PHASECHK.TRANS64.TRYWAIT P0, [R3+URZ+0x100], R0 ;  /* 0x00010000030075a7 */ /* 0x0022a400080011ff */
[----:B--2---:R-:W-:Y:S05]  /*8720*/  @!P0 NANOSLEEP.SYNCS 0x989680 ;  /* 0x009896800000895d */ /* 0x004fea0003900000 */
[----:B------:R-:W2:Y:S02]  /*8730*/  @!P0 SYNCS.PHASECHK.TRANS64 P0, [R3+URZ+0x100], R0 ;  /* 0x00010000030085a7 */ /* 0x000ea400080010ff */
[----:B--2---:R-:W-:Y:S05]  /*8740*/  @!P0 BRA `(.L_x_40) ;  /* 0xfffffffc00f08947 */ /* 0x004fea000383ffff */
[----:B------:R-:W-:Y:S05]  /*8750*/  BRA `(.L_x_136) ;  /* 0xffffff9800e87947 */ /* 0x000fea000383ffff */
.L_x_44:
[----:B-1----:R-:W-:-:S07]  /*8760*/  MOV R0, UR4 ;  /* 0x0000000400007c02 */ /* 0x002fce0008000f00 */
.L_x_137:
[----:B-1----:R1:W2:Y:S02]  /*8770*/  SYNCS.PHASECHK.TRANS64.TRYWAIT P0, [R0+URZ], R3 ;  /* 0x00000003000075a7 */ /* 0x0022a400080011ff */
[----:B--2---:R-:W-:Y:S05]  /*8780*/  @!P0 NANOSLEEP.SYNCS 0x989680 ;  /* 0x009896800000895d */ /* 0x004fea0003900000 */
[----:B------:R-:W2:Y:S02]  /*8790*/  @!P0 SYNCS.PHASECHK.TRANS64 P0, [R0+URZ], R3 ;  /* 0x00000003000085a7 */ /* 0x000ea400080010ff */
[----:B--2---:R-:W-:Y:S05]  /*87a0*/  @!P0 BRA `(.L_x_137) ;  /* 0xfffffffc00f08947 */ /* 0x004fea000383ffff */
[----:B------:R-:W-:Y:S05]  /*87b0*/  BRA `(.L_x_138) ;  /* 0xffffffa000907947 */ /* 0x000fea000383ffff */
.L_x_45:
[----:B------:R-:W-:-:S07]  /*87c0*/  MOV R0, UR5 ;  /* 0x0000000500007c02 */ /* 0x000fce0008000f00 */
.L_x_139:
[----:B-1----:R1:W2:Y:S02]  /*87d0*/  SYNCS.PHASECHK.TRANS64.TRYWAIT P0, [R0+URZ], R3 ;  /* 0x00000003000075a7 */ /* 0x0022a400080011ff */
[----:B--2---:R-:W-:Y:S05]  /*87e0*/  @!P0 NANOSLEEP.SYNCS 0x989680 ;  /* 0x009896800000895d */ /* 0x004fea0003900000 */
[----:B------:R-:W2:Y:S02]  /*87f0*/  @!P0 SYNCS.PHASECHK.TRANS64 P0, [R0+URZ], R3 ;  /* 0x00000003000085a7 */ /* 0x000ea400080010ff */
[----:B--2---:R-:W-:Y:S05]  /*8800*/  @!P0 BRA `(.L_x_139) ;  /* 0xfffffffc00f08947 */ /* 0x004fea000383ffff */
[----:B------:R-:W-:Y:S05]  /*8810*/  BRA `(.L_x_140) ;  /* 0xffffffa0009c7947 */ /* 0x000fea000383ffff */
.L_x_46:
[----:B------:R-:W-:-:S07]  /*8820*/  MOV R0, UR5 ;  /* 0x0000000500007c02 */ /* 0x000fce0008000f00 */
.L_x_141:
[----:B-1----:R1:W2:Y:S02]  /*8830*/  SYNCS.PHASECHK.TRANS64.TRYWAIT P0, [R0+URZ], R3 ;  /* 0x00000003000075a7 */ /* 0x0022a400080011ff */
[----:B--2---:R-:W-:Y:S05]  /*8840*/  @!P0 NANOSLEEP.SYNCS 0x989680 ;  /* 0x009896800000895d */ /* 0x004fea0003900000 */
[----:B------:R-:W2:Y:S02]  /*8850*/  @!P0 SYNCS.PHASECHK.TRANS64 P0, [R0+URZ], R3 ;  /* 0x00000003000085a7 */ /* 0x000ea400080010ff */
[----:B--2---:R-:W-:Y:S05]  /*8860*/  @!P0 BRA `(.L_x_141) ;  /* 0xfffffffc00f08947 */ /* 0x004fea000383ffff */
[----:B------:R-:W-:Y:S05]  /*8870*/  BRA `(.L_x_142) ;  /* 0xffffffa000a87947 */ /* 0x000fea000383ffff */
.L_x_47:
[----:B------:R-:W-:-:S07]  /*8880*/  MOV R0, UR5 ;  /* 0x0000000500007c02 */ /* 0x000fce0008000f00 */
.L_x_143:
[----:B-1----:R1:W2:Y:S02]  /*8890*/  SYNCS.PHASECHK.TRANS64.TRYWAIT P0, [R0+URZ], R3 ;  /* 0x00000003000075a7 */ /* 0x0022a400080011ff */
[----:B--2---:R-:W-:Y:S05]  /*88a0*/  @!P0 NANOSLEEP.SYNCS 0x989680 ;  /* 0x009896800000895d */ /* 0x004fea0003900000 */
[----:B------:R-:W2:Y:S02]  /*88b0*/  @!P0 SYNCS.PHASECHK.TRANS64 P0, [R0+URZ], R3 ;  /* 0x00000003000085a7 */ /* 0x000ea400080010ff */
[----:B--2---:R-:W-:Y:S05]  /*88c0*/  @!P0 BRA `(.L_x_143) ;  /* 0xfffffffc00f08947 */ /* 0x004fea000383ffff */
[----:B------:R-:W-:Y:S05]  /*88d0*/  BRA `(.L_x_144) ;  /* 0xffffffa000b47947 */ /* 0x000fea000383ffff */
.L_x_48:
[----:B------:R-:W-:-:S07]  /*88e0*/  MOV R0, UR5 ;  /* 0x0000000500007c02 */ /* 0x000fce0008000f00 */
.L_x_145:
[----:B-1----:R1:W2:Y:S02]  /*88f0*/  SYNCS.PHASECHK.TRANS64.TRYWAIT P0, [R0+URZ], R3 ;  /* 0x00000003000075a7 */ /* 0x0022a400080011ff */
[----:B--2---:R-:W-:Y:S05]  /*8900*/  @!P0 NANOSLEEP.SYNCS 0x989680 ;  /* 0x009896800000895d */ /* 0x004fea0003900000 */
[----:B------:R-:W2:Y:S02]  /*8910*/  @!P0 SYNCS.PHASECHK.TRANS64 P0, [R0+URZ], R3 ;  /* 0x00000003000085a7 */ /* 0x000ea400080010ff */
[----:B--2---:R-:W-:Y:S05]  /*8920*/  @!P0 BRA `(.L_x_145) ;  /* 0xfffffffc00f08947 */ /* 0x004fea000383ffff */
[----:B------:R-:W-:Y:S05]  /*8930*/  BRA `(.L_x_146) ;  /* 0xffffffa000c07947 */ /* 0x000fea000383ffff */
.L_x_49:
[----:B------:R-:W-:-:S07]  /*8940*/  MOV R0, UR5 ;  /* 0x0000000500007c02 */ /* 0x000fce0008000f00 */
.L_x_147:
[----:B-1----:R1:W2:Y:S02]  /*8950*/  SYNCS.PHASECHK.TRANS64.TRYWAIT P0, [R0+URZ], R3 ;  /* 0x00000003000075a7 */ /* 0x0022a400080011ff */
[----:B--2---:R-:W-:Y:S05]  /*8960*/  @!P0 NANOSLEEP.SYNCS 0x989680 ;  /* 0x009896800000895d */ /* 0x004fea0003900000 */
[----:B------:R-:W2:Y:S02]  /*8970*/  @!P0 SYNCS.PHASECHK.TRANS64 P0, [R0+URZ], R3 ;  /* 0x00000003000085a7 */ /* 0x000ea400080010ff */
[----:B--2---:R-:W-:Y:S05]  /*8980*/  @!P0 BRA `(.L_x_147) ;  /* 0xfffffffc00f08947 */ /* 0x004fea000383ffff */
[----:B------:R-:W-:Y:S05]  /*8990*/  BRA `(.L_x_148) ;  /* 0xffffffa000cc7947 */ /* 0x000fea000383ffff */
.L_x_50:
[----:B------:R-:W-:-:S07]  /*89a0*/  MOV R0, UR5 ;  /* 0x0000000500007c02 */ /* 0x000fce0008000f00 */
.L_x_149:
[----:B-1----:R1:W2:Y:S02]  /*89b0*/  SYNCS.PHASECHK.TRANS64.TRYWAIT P0, [R0+URZ], R3 ;  /* 0x00000003000075a7 */ /* 0x0022a400080011ff */
[----:B--2---:R-:W-:Y:S05]  /*89c0*/  @!P0 NANOSLEEP.SYNCS 0x989680 ;  /* 0x009896800000895d */ /* 0x004fea0003900000 */
[----:B------:R-:W2:Y:S02]  /*89d0*/  @!P0 SYNCS.PHASECHK.TRANS64 P0, [R0+URZ], R3 ;  /* 0x00000003000085a7 */ /* 0x000ea400080010ff */
[----:B--2---:R-:W-:Y:S05]  /*89e0*/  @!P0 BRA `(.L_x_149) ;  /* 0xfffffffc00f08947 */ /* 0x004fea000383ffff */
[----:B------:R-:W-:Y:S05]  /*89f0*/  BRA `(.L_x_150) ;  /* 0xffffffa000d87947 */ /* 0x000fea000383ffff */
.L_x_51:
[----:B------:R-:W-:-:S07]  /*8a00*/  MOV R0, UR5 ;  /* 0x0000000500007c02 */ /* 0x000fce0008000f00 */
.L_x_151:
[----:B-1----:R1:W2:Y:S02]  /*8a10*/  SYNCS.PHASECHK.TRANS64.TRYWAIT P0, [R0+URZ], R3 ;  /* 0x00000003000075a7 */ /* 0x0022a400080011ff */
[----:B--2---:R-:W-:Y:S05]  /*8a20*/  @!P0 NANOSLEEP.SYNCS 0x989680 ;  /* 0x009896800000895d */ /* 0x004fea0003900000 */
[----:B------:R-:W2:Y:S02]  /*8a30*/  @!P0 SYNCS.PHASECHK.TRANS64 P0, [R0+URZ], R3 ;  /* 0x00000003000085a7 */ /* 0x000ea400080010ff */
[----:B--2---:R-:W-:Y:S05]  /*8a40*/  @!P0 BRA `(.L_x_151) ;  /* 0xfffffffc00f08947 */ /* 0x004fea000383ffff */
[----:B------:R-:W-:Y:S05]  /*8a50*/  BRA `(.L_x_152) ;  /* 0xffffffa000e47947 */ /* 0x000fea000383ffff */
.L_x_52:
[----:B------:R-:W-:-:S07]  /*8a60*/  MOV R0, UR5 ;  /* 0x0000000500007c02 */ /* 0x000fce0008000f00 */
.L_x_153:
[----:B-1----:R1:W2:Y:S02]  /*8a70*/  SYNCS.PHASECHK.TRANS64.TRYWAIT P0, [R0+URZ], R3 ;  /* 0x00000003000075a7 */ /* 0x0022a400080011ff */
[----:B--2---:R-:W-:Y:S05]  /*8a80*/  @!P0 NANOSLEEP.SYNCS 0x989680 ;  /* 0x009896800000895d */ /* 0x004fea0003900000 */
[----:B------:R-:W2:Y:S02]  /*8a90*/  @!P0 SYNCS.PHASECHK.TRANS64 P0, [R0+URZ], R3 ;  /* 0x00000003000085a7 */ /* 0x000ea400080010ff */
[----:B--2---:R-:W-:Y:S05]  /*8aa0*/  @!P0 BRA `(.L_x_153) ;  /* 0xfffffffc00f08947 */ /* 0x004fea000383ffff */
[----:B------:R-:W-:Y:S05]  /*8ab0*/  BRA `(.L_x_154) ;  /* 0xffffffa000f07947 */ /* 0x000fea000383ffff */
.L_x_53:
[----:B------:R-:W-:-:S07]  /*8ac0*/  MOV R0, UR5 ;  /* 0x0000000500007c02 */ /* 0x000fce0008000f00 */
.L_x_155:
[----:B-1----:R1:W2:Y:S02]  /*8ad0*/  SYNCS.PHASECHK.TRANS64.TRYWAIT P0, [R0+URZ], R3 ;  /* 0x00000003000075a7 */ /* 0x0022a400080011ff */
[----:B--2---:R-:W-:Y:S05]  /*8ae0*/  @!P0 NANOSLEEP.SYNCS 0x989680 ;  /* 0x009896800000895d */ /* 0x004fea0003900000 */
[----:B------:R-:W2:Y:S02]  /*8af0*/  @!P0 SYNCS.PHASECHK.TRANS64 P0, [R0+URZ], R3 ;  /* 0x00000003000085a7 */ /* 0x000ea400080010ff */
[----:B--2---:R-:W-:Y:S05]  /*8b00*/  @!P0 BRA `(.L_x_155) ;  /* 0xfffffffc00f08947 */ /* 0x004fea000383ffff */
[----:B------:R-:W-:Y:S05]  /*8b10*/  BRA `(.L_x_156) ;  /* 0xffffffa000fc7947 */ /* 0x000fea000383ffff */
.L_x_54:
[----:B------:R-:W-:-:S07]  /*8b20*/  MOV R0, UR5 ;  /* 0x0000000500007c02 */ /* 0x000fce0008000f00 */
.L_x_157:
[----:B-1----:R1:W2:Y:S02]  /*8b30*/  SYNCS.PHASECHK.TRANS64.TRYWAIT P0, [R0+URZ], R3 ;  /* 0x00000003000075a7 */ /* 0x0022a400080011ff */
[----:B--2---:R-:W-:Y:S05]  /*8b40*/  @!P0 NANOSLEEP.SYNCS 0x989680 ;  /* 0x009896800000895d */ /* 0x004fea0003900000 */
[----:B------:R-:W2:Y:S02]  /*8b50*/  @!P0 SYNCS.PHASECHK.TRANS64 P0, [R0+URZ], R3 ;  /* 0x00000003000085a7 */ /* 0x000ea400080010ff */
[----:B--2---:R-:W-:Y:S05]  /*8b60*/  @!P0 BRA `(.L_x_157) ;  /* 0xfffffffc00f08947 */ /* 0x004fea000383ffff */
[----:B------:R-:W-:Y:S05]  /*8b70*/  BRA `(.L_x_158) ;  /* 0xffffffa400087947 */ /* 0x000fea000383ffff */
.L_x_55:
[----:B------:R-:W-:-:S07]  /*8b80*/  MOV R0, UR5 ;  /* 0x0000000500007c02 */ /* 0x000fce0008000f00 */
.L_x_159:
[----:B-1----:R1:W2:Y:S02]  /*8b90*/  SYNCS.PHASECHK.TRANS64.TRYWAIT P0, [R0+URZ], R3 ;  /* 0x00000003000075a7 */ /* 0x0022a400080011ff */
[----:B--2---:R-:W-:Y:S05]  /*8ba0*/  @!P0 NANOSLEEP.SYNCS 0x989680 ;  /* 0x009896800000895d */ /* 0x004fea0003900000 */
[----:B------:R-:W2:Y:S02]  /*8bb0*/  @!P0 SYNCS.PHASECHK.TRANS64 P0, [R0+URZ], R3 ;  /* 0x00000003000085a7 */ /* 0x000ea400080010ff */
[----:B--2---:R-:W-:Y:S05]  /*8bc0*/  @!P0 BRA `(.L_x_159) ;  /* 0xfffffffc00f08947 */ /* 0x004fea000383ffff */
[----:B------:R-:W-:Y:S05]  /*8bd0*/  BRA `(.L_x_160) ;  /* 0xffffffa400147947 */ /* 0x000fea000383ffff */
.L_x_58:
[----:B--2---:R2:W3:Y:S02]  /*8be0*/  SYNCS.PHASECHK.TRANS64.TRYWAIT P0, [R2+URZ+0x160], R5 ;  /* 0x00016005020075a7 */ /* 0x0044e400080011ff */
[----:B---3--:R-:W-:Y:S05]  /*8bf0*/  @!P0 NANOSLEEP.SYNCS 0x989680 ;  /* 0x009896800000895d */ /* 0x008fea0003900000 */
[----:B------:R-:W3:Y:S02]  /*8c00*/  @!P0 SYNCS.PHASECHK.TRANS64 P0, [R2+URZ+0x160], R5 ;  /* 0x00016005020085a7 */ /* 0x000ee400080010ff */
[----:B---3--:R-:W-:Y:S05]  /*8c10*/  @!P0 BRA `(.L_x_58) ;  /* 0xfffffffc00f08947 */ /* 0x008fea000383ffff */
[----:B------:R-:W-:Y:S05]  /*8c20*/  BRA `(.L_x_161) ;  /* 0xffffffa400707947 */ /* 0x000fea000383ffff */
.L_x_59:
[----:B------:R-:W-:-:S07]  /*8c30*/  MOV R2, UR4 ;  /* 0x0000000400027c02 */ /* 0x000fce0008000f00 */
.L_x_162:
[----:B--2---:R2:W3:Y:S02]  /*8c40*/  SYNCS.PHASECHK.TRANS64.TRYWAIT P0, [R2+URZ+0x110], R5 ;  /* 0x00011005020075a7 */ /* 0x0044e400080011ff */
[----:B---3--:R-:W-:Y:S05]  /*8c50*/  @!P0 NANOSLEEP.SYNCS 0x989680 ;  /* 0x009896800000895d */ /* 0x008fea0003900000 */
[----:B------:R-:W3:Y:S02]  /*8c60*/  @!P0 SYNCS.PHASECHK.TRANS64 P0, [R2+URZ+0x110], R5 ;  /* 0x00011005020085a7 */ /* 0x000ee400080010ff */
[----:B---3--:R-:W-:Y:S05]  /*8c70*/  @!P0 BRA `(.L_x_162) ;  /* 0xfffffffc00f08947 */ /* 0x008fea000383ffff */
[----:B------:R-:W-:Y:S05]  /*8c80*/  BRA `(.L_x_163) ;  /* 0xffffffa400807947 */ /* 0x000fea000383ffff */
.L_x_60:
[----:B--2---:R2:W3:Y:S02]  /*8c90*/  SYNCS.PHASECHK.TRANS64.TRYWAIT P1, [R2+URZ+0x100], R5 ;  /* 0x00010005020075a7 */ /* 0x0044e400080211ff */
[----:B---3--:R-:W-:Y:S05]  /*8ca0*/  @!P1 NANOSLEEP.SYNCS 0x989680 ;  /* 0x009896800000995d */ /* 0x008fea0003900000 */
[----:B------:R-:W3:Y:S02]  /*8cb0*/  @!P1 SYNCS.PHASECHK.TRANS64 P1, [R2+URZ+0x100], R5 ;  /* 0x00010005020095a7 */ /* 0x000ee400080210ff */
[----:B---3--:R-:W-:Y:S05]  /*8cc0*/  @!P1 BRA `(.L_x_60) ;  /* 0xfffffffc00f09947 */ /* 0x008fea000383ffff */
[----:B------:R-:W-:Y:S05]  /*8cd0*/  BRA `(.L_x_164) ;  /* 0xffffffa400b07947 */ /* 0x000fea000383ffff */
.L_x_63:
[----:B------:R-:W-:-:S07]  /*8ce0*/  MOV R0, UR4 ;  /* 0x0000000400007c02 */ /* 0x000fce0008000f00 */
.L_x_165:
[----:B--2---:R2:W3:Y:S02]  /*8cf0*/  SYNCS.PHASECHK.TRANS64.TRYWAIT P0, [R0+URZ+0x110], R3 ;  /* 0x00011003000075a7 */ /* 0x0044e400080011ff */
[----:B---3--:R-:W-:Y:S05]  /*8d00*/  @!P0 NANOSLEEP.SYNCS 0x989680 ;  /* 0x009896800000895d */ /* 0x008fea0003900000 */
[----:B------:R-:W3:Y:S02]  /*8d10*/  @!P0 SYNCS.PHASECHK.TRANS64 P0, [R0+URZ+0x110], R3 ;  /* 0x00011003000085a7 */ /* 0x000ee400080010ff */
[----:B---3--:R-:W-:Y:S05]  /*8d20*/  @!P0 BRA `(.L_x_165) ;  /* 0xfffffffc00f08947 */ /* 0x008fea000383ffff */
[----:B------:R-:W-:Y:S05]  /*8d30*/  BRA `(.L_x_62) ;  /* 0xffffffa800047947 */ /* 0x000fea000383ffff */
.L_x_72:
[----:B--2---:R-:W-:-:S04]  /*8d40*/  MOV R0, UR5 ;  /* 0x0000000500007c02 */ /* 0x004fc80008000f00 */
[----:B------:R2:W3:Y:S03]  /*8d50*/  SYNCS.PHASECHK.TRANS64.TRYWAIT P0, [R0+URZ+0x8], R7 ;  /* 0x00000807000075a7 */ /* 0x0004e600080011ff */
[----:B---3--:R-:W-:Y:S05]  /*8d60*/  @!P0 NANOSLEEP.SYNCS 0x989680 ;  /* 0x009896800000895d */ /* 0x008fea0003900000 */
[----:B------:R-:W3:Y:S02]  /*8d70*/  @!P0 SYNCS.PHASECHK.TRANS64 P0, [R0+URZ+0x8], R7 ;  /* 0x00000807000085a7 */ /* 0x000ee400080010ff */
[----:B---3--:R-:W-:Y:S05]  /*8d80*/  @!P0 BRA `(.L_x_72) ;  /* 0xfffffffc00ec8947 */ /* 0x008fea000383ffff */
[----:B------:R-:W-:Y:S05]  /*8d90*/  BRA `(.L_x_71) ;  /* 0xffffffa800b87947 */ /* 0x000fea000383ffff */
.L_x_74:
[----:B------:R-:W-:Y:S01]  /*8da0*/  BSSY B0, `(.L_x_166) ;  /* 0x0000006000007945 */ /* 0x000fe20003800000 */
[----:B------:R-:W-:-:S07]  /*8db0*/  MOV R15, 0xffffffff ;  /* 0xffffffff000f7802 */ /* 0x000fce0000000f00 */
[----:B-12--5:R-:W-:Y:S05]  /*8dc0*/  WARPSYNC.COLLECTIVE R15, `(.L_x_167) ;  /* 0x000000000f0c7348 */ /* 0x026fea0003c00000 */
[----:B------:R-:W-:Y:S02]  /*8dd0*/  ELECT P6, UR79, PT ;  /* 0x00000000004f782f */ /* 0x000fe400038c0000 */
[----:B------:R-:W-:Y:S01]  /*8de0*/  MOV R14, UR79 ;  /* 0x0000004f000e7c02 */ /* 0x000fe20008000f00 */
[----:B-12--5:R-:W-:Y:S10]  /*8df0*/  ENDCOLLECTIVE ;  /* 0x000000000000791b */ /* 0x026ff40003800000 */
.L_x_167:
[----:B------:R-:W-:Y:S05]  /*8e00*/  BSYNC B0 ;  /* 0x0000000000007941 */ /* 0x000fea0003800000 */
.L_x_166:
[----:B------:R-:W-:Y:S05]  /*8e10*/  BRA `(.L_x_168) ;  /* 0xffffffa800e87947 */ /* 0x000fea000383ffff */
.L_x_76:
[----:B--2---:R-:W-:-:S04]  /*8e20*/  MOV R0, UR5 ;  /* 0x0000000500007c02 */ /* 0x004fc80008000f00 */
[----:B------:R2:W3:Y:S03]  /*8e30*/  SYNCS.PHASECHK.TRANS64.TRYWAIT P0, [R0+URZ+0x8], R5 ;  /* 0x00000805000075a7 */ /* 0x0004e600080011ff */
[----:B---3--:R-:W-:Y:S05]  /*8e40*/  @!P0 NANOSLEEP.SYNCS 0x989680 ;  /* 0x009896800000895d */ /* 0x008fea0003900000 */
[----:B------:R-:W3:Y:S02]  /*8e50*/  @!P0 SYNCS.PHASECHK.TRANS64 P0, [R0+URZ+0x8], R5 ;  /* 0x00000805000085a7 */ /* 0x000ee400080010ff */
[----:B---3--:R-:W-:Y:S05]  /*8e60*/  @!P0 BRA `(.L_x_76) ;  /* 0xfffffffc00ec8947 */ /* 0x008fea000383ffff */
[----:B------:R-:W-:Y:S05]  /*8e70*/  BRA `(.L_x_75) ;  /* 0xffffffa800ec7947 */ /* 0x000fea000383ffff */
.L_x_77:
[----:B-1----:R1:W2:Y:S02]  /*8e80*/  SYNCS.PHASECHK.TRANS64.TRYWAIT P0, [R0+URZ+0x100], R5 ;  /* 0x00010005000075a7 */ /* 0x0022a400080011ff */
[----:B--2---:R-:W-:Y:S05]  /*8e90*/  @!P0 NANOSLEEP.SYNCS 0x989680 ;  /* 0x009896800000895d */ /* 0x004fea0003900000 */
[----:B------:R-:W2:Y:S02]  /*8ea0*/  @!P0 SYNCS.PHASECHK.TRANS64 P0, [R0+URZ+0x100], R5 ;  /* 0x00010005000085a7 */ /* 0x000ea400080010ff */
[----:B--2---:R-:W-:Y:S05]  /*8eb0*/  @!P0 BRA `(.L_x_77) ;  /* 0xfffffffc00f08947 */ /* 0x004fea000383ffff */
[----:B------:R-:W-:Y:S05]  /*8ec0*/  BRA `(.L_x_169) ;  /* 0xffffffac00d87947 */ /* 0x000fea000383ffff */
.L_x_79:
[----:B------:R-:W-:-:S07]  /*8ed0*/  MOV R0, UR31 ;  /* 0x0000001f00007c02 */ /* 0x000fce0008000f00 */
.L_x_170:
[----:B-1----:R1:W2:Y:S02]  /*8ee0*/  SYNCS.PHASECHK.TRANS64.TRYWAIT P0, [R0+URZ+0x140], R5 ;  /* 0x00014005000075a7 */ /* 0x0022a400080011ff */
[----:B--2---:R-:W-:Y:S05]  /*8ef0*/  @!P0 NANOSLEEP.SYNCS 0x989680 ;  /* 0x009896800000895d */ /* 0x004fea0003900000 */
[----:B------:R-:W2:Y:S02]  /*8f00*/  @!P0 SYNCS.PHASECHK.TRANS64 P0, [R0+URZ+0x140], R5 ;  /* 0x00014005000085a7 */ /* 0x000ea400080010ff */
[----:B--2---:R-:W-:Y:S05]  /*8f10*/  @!P0 BRA `(.L_x_170) ;  /* 0xfffffffc00f08947 */ /* 0x004fea000383ffff */
[----:B------:R-:W-:Y:S05]  /*8f20*/  BRA `(.L_x_171) ;  /* 0xffffffb000247947 */ /* 0x000fea000383ffff */
.L_x_82:
[----:B------:R-:W-:Y:S07]  /*8f30*/  MOV R0, UR5 ;  /* 0x0000000500007c02 */ /* 0x000fee0008000f00 */
.L_x_172:
[----:B-1----:R1:W2:Y:S02]  /*8f40*/  SYNCS.PHASECHK.TRANS64.TRYWAIT P0, [R0+URZ], R5 ;  /* 0x00000005000075a7 */ /* 0x0022a400080011ff */
[----:B--2---:R-:W-:Y:S05]  /*8f50*/  @!P0 NANOSLEEP.SYNCS 0x989680 ;  /* 0x009896800000895d */ /* 0x004fea0003900000 */
[----:B------:R-:W2:Y:S02]  /*8f60*/  @!P0 SYNCS.PHASECHK.TRANS64 P0, [R0+URZ], R5 ;  /* 0x00000005000085a7 */ /* 0x000ea400080010ff */
[----:B--2---:R-:W-:Y:S05]  /*8f70*/  @!P0 BRA `(.L_x_172) ;  /* 0xfffffffc00f08947 */ /* 0x004fea000383ffff */
[----:B------:R-:W-:Y:S05]  /*8f80*/  BRA `(.L_x_81) ;  /* 0xffffffb000387947 */ /* 0x000fea000383ffff */
.L_x_86:
[----:B-1----:R-:W-:-:S07]  /*8f90*/  MOV R0, UR4 ;  /* 0x0000000400007c02 */ /* 0x002fce0008000f00 */
.L_x_173:
[----:B-1----:R1:W2:Y:S02]  /*8fa0*/  SYNCS.PHASECHK.TRANS64.TRYWAIT P0, [R0+URZ], R3 ;  /* 0x00000003000075a7 */ /* 0x0022a400080011ff */
[----:B--2---:R-:W-:Y:S05]  /*8fb0*/  @!P0 NANOSLEEP.SYNCS 0x989680 ;  /* 0x009896800000895d */ /* 0x004fea0003900000 */
[----:B------:R-:W2:Y:S02]  /*8fc0*/  @!P0 SYNCS.PHASECHK.TRANS64 P0, [R0+URZ], R3 ;  /* 0x00000003000085a7 */ /* 0x000ea400080010ff */
[----:B--2---:R-:W-:Y:S05]  /*8fd0*/  @!P0 BRA `(.L_x_173) ;  /* 0xfffffffc00f08947 */ /* 0x004fea000383ffff */
[----:B------:R-:W-:Y:S05]  /*8fe0*/  BRA `(.L_x_174) ;  /* 0xffffffb4002c7947 */ /* 0x000fea000383ffff */
.L_x_87:
[----:B------:R-:W-:-:S07]  /*8ff0*/  MOV R0, UR5 ;  /* 0x0000000500007c02 */ /* 0x000fce0008000f00 */
.L_x_175:
[----:B-1----:R1:W2:Y:S02]  /*9000*/  SYNCS.PHASECHK.TRANS64.TRYWAIT P0, [R0+URZ], R3 ;  /* 0x00000003000075a7 */ /* 0x0022a400080011ff */
[----:B--2---:R-:W-:Y:S05]  /*9010*/  @!P0 NANOSLEEP.SYNCS 0x989680 ;  /* 0x009896800000895d */ /* 0x004fea0003900000 */
[----:B------:R-:W2:Y:S02]  /*9020*/  @!P0 SYNCS.PHASECHK.TRANS64 P0, [R0+URZ], R3 ;  /* 0x00000003000085a7 */ /* 0x000ea400080010ff */
[----:B--2---:R-:W-:Y:S05]  /*9030*/  @!P0 BRA `(.L_x_175) ;  /* 0xfffffffc00f08947 */ /* 0x004fea000383ffff */
[----:B------:R-:W-:Y:S05]  /*9040*/  BRA `(.L_x_176) ;  /* 0xffffffb400387947 */ /* 0x000fea000383ffff */
.L_x_88:
[----:B------:R-:W-:-:S07]  /*9050*/  MOV R0, UR5 ;  /* 0x0000000500007c02 */ /* 0x000fce0008000f00 */
.L_x_177:
[----:B-1----:R1:W2:Y:S02]  /*9060*/  SYNCS.PHASECHK.TRANS64.TRYWAIT P0, [R0+URZ], R3 ;  /* 0x00000003000075a7 */ /* 0x0022a400080011ff */
[----:B--2---:R-:W-:Y:S05]  /*9070*/  @!P0 NANOSLEEP.SYNCS 0x989680 ;  /* 0x009896800000895d */ /* 0x004fea0003900000 */
[----:B------:R-:W2:Y:S02]  /*9080*/  @!P0 SYNCS.PHASECHK.TRANS64 P0, [R0+URZ], R3 ;  /* 0x00000003000085a7 */ /* 0x000ea400080010ff */
[----:B--2---:R-:W-:Y:S05]  /*9090*/  @!P0 BRA `(.L_x_177) ;  /* 0xfffffffc00f08947 */ /* 0x004fea000383ffff */
[----:B------:R-:W-:Y:S05]  /*90a0*/  BRA `(.L_x_178) ;  /* 0xffffffb400447947 */ /* 0x000fea000383ffff */
.L_x_91:
[----:B------:R-:W-:-:S07]  /*90b0*/  MOV R0, UR26 ;  /* 0x0000001a00007c02 */ /* 0x000fce0008000f00 */
.L_x_179:
[----:B-1----:R1:W2:Y:S02]  /*90c0*/  SYNCS.PHASECHK.TRANS64.TRYWAIT P1, [R0+URZ+0x180], R3 ;  /* 0x00018003000075a7 */ /* 0x0022a400080211ff */
[----:B--2---:R-:W-:Y:S05]  /*90d0*/  @!P1 NANOSLEEP.SYNCS 0x989680 ;  /* 0x009896800000995d */ /* 0x004fea0003900000 */
[----:B------:R-:W2:Y:S02]  /*90e0*/  @!P1 SYNCS.PHASECHK.TRANS64 P1, [R0+URZ+0x180], R3 ;  /* 0x00018003000095a7 */ /* 0x000ea400080210ff */
[----:B--2---:R-:W-:Y:S05]  /*90f0*/  @!P1 BRA `(.L_x_179) ;  /* 0xfffffffc00f09947 */ /* 0x004fea000383ffff */
[----:B------:R-:W-:Y:S05]  /*9100*/  BRA `(.L_x_180) ;  /* 0xffffffb400907947 */ /* 0x000fea000383ffff */
.L_x_96:
[----:B--2---:R2:W3:Y:S02]  /*9110*/  SYNCS.PHASECHK.TRANS64.TRYWAIT P0, [R8+URZ+0x100], R5 ;  /* 0x00010005080075a7 */ /* 0x0044e400080011ff */
[----:B---3--:R-:W-:Y:S05]  /*9120*/  @!P0 NANOSLEEP.SYNCS 0x989680 ;  /* 0x009896800000895d */ /* 0x008fea0003900000 */
[----:B------:R-:W3:Y:S02]  /*9130*/  @!P0 SYNCS.PHASECHK.TRANS64 P0, [R8+URZ+0x100], R5 ;  /* 0x00010005080085a7 */ /* 0x000ee400080010ff */
[----:B---3--:R-:W-:Y:S05]  /*9140*/  @!P0 BRA `(.L_x_96) ;  /* 0xfffffffc00f08947 */ /* 0x008fea000383ffff */
[----:B------:R-:W-:Y:S05]  /*9150*/  BRA `(.L_x_181) ;  /* 0xffffffb800c07947 */ /* 0x000fea000383ffff */
.L_x_99:
[----:B------:R-:W-:Y:S07]  /*9160*/  MOV R0, UR21 ;  /* 0x0000001500007c02 */ /* 0x000fee0008000f00 */
.L_x_182:
[----:B--2---:R2:W3:Y:S02]  /*9170*/  SYNCS.PHASECHK.TRANS64.TRYWAIT P1, [R0+URZ+0xf8], R5 ;  /* 0x0000f805000075a7 */ /* 0x0044e400080211ff */
[----:B---3--:R-:W-:Y:S05]  /*9180*/  @!P1 NANOSLEEP.SYNCS 0x989680 ;  /* 0x009896800000995d */ /* 0x008fea0003900000 */
[----:B------:R-:W3:Y:S02]  /*9190*/  @!P1 SYNCS.PHASECHK.TRANS64 P1, [R0+URZ+0xf8], R5 ;  /* 0x0000f805000095a7 */ /* 0x000ee400080210ff */
[----:B---3--:R-:W-:Y:S05]  /*91a0*/  @!P1 BRA `(.L_x_182) ;  /* 0xfffffffc00f09947 */ /* 0x008fea000383ffff */
[----:B------:R-:W-:Y:S05]  /*91b0*/  BRA `(.L_x_98) ;  /* 0xffffffc0003c7947 */ /* 0x000fea000383ffff */
.L_x_102:
[----:B--2---:R-:W-:Y:S07]  /*91c0*/  MOV R5, UR21 ;  /* 0x0000001500057c02 */ /* 0x004fee0008000f00 */
.L_x_183:
[----:B--2---:R2:W3:Y:S02]  /*91d0*/  SYNCS.PHASECHK.TRANS64.TRYWAIT P0, [R5+URZ+0xe0], R4 ;  /* 0x0000e004050075a7 */ /* 0x0044e400080011ff */
[----:B---3--:R-:W-:Y:S05]  /*91e0*/  @!P0 NANOSLEEP.SYNCS 0x989680 ;  /* 0x009896800000895d */ /* 0x008fea0003900000 */
[----:B------:R-:W3:Y:S02]  /*91f0*/  @!P0 SYNCS.PHASECHK.TRANS64 P0, [R5+URZ+0xe0], R4 ;  /* 0x0000e004050085a7 */ /* 0x000ee400080010ff */
[----:B---3--:R-:W-:Y:S05]  /*9200*/  @!P0 BRA `(.L_x_183) ;  /* 0xfffffffc00f08947 */ /* 0x008fea000383ffff */
[----:B------:R-:W-:Y:S05]  /*9210*/  BRA `(.L_x_184) ;  /* 0xffffffc000947947 */ /* 0x000fea000383ffff */
.L_x_103:
[----:B------:R-:W-:Y:S07]  /*9220*/  MOV R5, UR21 ;  /* 0x0000001500057c02 */ /* 0x000fee0008000f00 */
.L_x_185:
[----:B--2---:R2:W3:Y:S02]  /*9230*/  SYNCS.PHASECHK.TRANS64.TRYWAIT P0, [R5+URZ+0xe8], R4 ;  /* 0x0000e804050075a7 */ /* 0x0044e400080011ff */
[----:B---3--:R-:W-:Y:S05]  /*9240*/  @!P0 NANOSLEEP.SYNCS 0x989680 ;  /* 0x009896800000895d */ /* 0x008fea0003900000 */
[----:B------:R-:W3:Y:S02]  /*9250*/  @!P0 SYNCS.PHASECHK.TRANS64 P0, [R5+URZ+0xe8], R4 ;  /* 0x0000e804050085a7 */ /* 0x000ee400080010ff */
[----:B---3--:R-:W-:Y:S05]  /*9260*/  @!P0 BRA `(.L_x_185) ;  /* 0xfffffffc00f08947 */ /* 0x008fea000383ffff */
[----:B------:R-:W-:Y:S05]  /*9270*/  BRA `(.L_x_186) ;  /* 0xffffffc000f47947 */ /* 0x000fea000383ffff */
.L_x_105:
[----:B------:R-:W-:-:S07]  /*9280*/  MOV R0, UR21 ;  /* 0x0000001500007c02 */ /* 0x000fce0008000f00 */
.L_x_187:
[----:B--2---:R2:W3:Y:S02]  /*9290*/  SYNCS.PHASECHK.TRANS64.TRYWAIT P0, [R0+URZ+0xe0], R3 ;  /* 0x0000e003000075a7 */ /* 0x0044e400080011ff */
[----:B---3--:R-:W-:Y:S05]  /*92a0*/  @!P0 NANOSLEEP.SYNCS 0x989680 ;  /* 0x009896800000895d */ /* 0x008fea0003900000 */
[----:B------:R-:W3:Y:S02]  /*92b0*/  @!P0 SYNCS.PHASECHK.TRANS64 P0, [R0+URZ+0xe0], R3 ;  /* 0x0000e003000085a7 */ /* 0x000ee400080010ff */
[----:B---3--:R-:W-:Y:S05]  /*92c0*/  @!P0 BRA `(.L_x_187) ;  /* 0xfffffffc00f08947 */ /* 0x008fea000383ffff */
[----:B------:R-:W-:Y:S05]  /*92d0*/  BRA `(.L_x_188) ;  /* 0xffffffc400807947 */ /* 0x000fea000383ffff */
.L_x_107:
[----:B-1----:R1:W2:Y:S02]  /*92e0*/  SYNCS.PHASECHK.TRANS64.TRYWAIT P0, [R3+URZ+0x100], R0 ;  /* 0x00010000030075a7 */ /* 0x0022a400080011ff */
[----:B--2---:R-:W-:Y:S05]  /*92f0*/  @!P0 NANOSLEEP.SYNCS 0x989680 ;  /* 0x009896800000895d */ /* 0x004fea0003900000 */
[----:B------:R-:W2:Y:S02]  /*9300*/  @!P0 SYNCS.PHASECHK.TRANS64 P0, [R3+URZ+0x100], R0 ;  /* 0x00010000030085a7 */ /* 0x000ea400080010ff */
[----:B--2---:R-:W-:Y:S05]  /*9310*/  @!P0 BRA `(.L_x_107) ;  /* 0xfffffffc00f08947 */ /* 0x004fea000383ffff */
[----:B------:R-:W-:Y:S05]  /*9320*/  BRA `(.L_x_189) ;  /* 0xffffffc8003c7947 */ /* 0x000fea000383ffff */
.L_x_118:
[----:B-1----:R1:W2:Y:S02]  /*9330*/  SYNCS.PHASECHK.TRANS64.TRYWAIT P1, [R3+URZ+0xd0], R0 ;  /* 0x0000d000030075a7 */ /* 0x0022a400080211ff */
[----:B--2---:R-:W-:Y:S05]  /*9340*/  @!P1 NANOSLEEP.SYNCS 0x989680 ;  /* 0x009896800000995d */ /* 0x004fea0003900000 */
[----:B------:R-:W2:Y:S02]  /*9350*/  @!P1 SYNCS.PHASECHK.TRANS64 P1, [R3+URZ+0xd0], R0 ;  /* 0x0000d000030095a7 */ /* 0x000ea400080210ff */
[----:B--2---:R-:W-:Y:S05]  /*9360*/  @!P1 BRA `(.L_x_118) ;  /* 0xfffffffc00f09947 */ /* 0x004fea000383ffff */
[----:B------:R-:W-:Y:S05]  /*9370*/  BRA `(.L_x_117) ;  /* 0xffffffd400a87947 */ /* 0x000fea000383ffff */
.L_x_120:
[----:B-1----:R1:W4:Y:S02]  /*9380*/  SYNCS.PHASECHK.TRANS64.TRYWAIT P0, [R90+URZ+0x120], R5 ;  /* 0x000120055a0075a7 */ /* 0x00232400080011ff */
[----:B----4-:R-:W-:Y:S05]  /*9390*/  @!P0 NANOSLEEP.SYNCS 0x989680 ;  /* 0x009896800000895d */ /* 0x010fea0003900000 */
[----:B------:R-:W4:Y:S02]  /*93a0*/  @!P0 SYNCS.PHASECHK.TRANS64 P0, [R90+URZ+0x120], R5 ;  /* 0x000120055a0085a7 */ /* 0x000f2400080010ff */
[----:B----4-:R-:W-:Y:S05]  /*93b0*/  @!P0 BRA `(.L_x_120) ;  /* 0xfffffffc00f08947 */ /* 0x010fea000383ffff */
[----:B------:R-:W-:Y:S05]  /*93c0*/  BRA `(.L_x_119) ;  /* 0xffffffd400fc7947 */ /* 0x000fea000383ffff */
.L_x_128:
[----:B--2---:R2:W3:Y:S02]  /*93d0*/  SYNCS.PHASECHK.TRANS64.TRYWAIT P0, [R109+URZ+0xd0], R2 ;  /* 0x0000d0026d0075a7 */ /* 0x0044e400080011ff */
[----:B---3--:R-:W-:Y:S05]  /*93e0*/  @!P0 NANOSLEEP.SYNCS 0x989680 ;  /* 0x009896800000895d */ /* 0x008fea0003900000 */
[----:B------:R-:W3:Y:S02]  /*93f0*/  @!P0 SYNCS.PHASECHK.TRANS64 P0, [R109+URZ+0xd0], R2 ;  /* 0x0000d0026d0085a7 */ /* 0x000ee400080010ff */
[----:B---3--:R-:W-:Y:S05]  /*9400*/  @!P0 BRA `(.L_x_128) ;  /* 0xfffffffc00f08947 */ /* 0x008fea000383ffff */
[----:B------:R-:W-:Y:S05]  /*9410*/  BRA `(.L_x_127) ;  /* 0xffffffe400047947 */ /* 0x000fea000383ffff */
        .weak           $__internal_0_$__cuda_sm10x_tcgen05_guardrail_trap_col_being_dealloced_not_returned_by_alloc
        .type           $__internal_0_$__cuda_sm10x_tcgen05_guardrail_trap_col_being_dealloced_not_returned_by_alloc,@function
        .size           $__internal_0_$__cuda_sm10x_tcgen05_guardrail_trap_col_being_dealloced_not_returned_by_alloc,($__internal_1_$__cuda_sm10x_tcgen05_guardrail_trap_phase_invalid_during_alloc - $__internal_0_$__cuda_sm10x_tcgen05_guardrail_trap_col_being_dealloced_not_returned_by_alloc)
$__internal_0_$__cuda_sm10x_tcgen05_guardrail_trap_col_being_dealloced_not_returned_by_alloc:
[----:B------:R-:W-:Y:S05]  /*9420*/  BPT.TRAP 0x1 ;  /* 0x000000040000795c */ /* 0x000fea0000300000 */
[----:B------:R-:W-:-:S04]  /*9430*/  HFMA2 R3, -RZ, RZ, 0, 0 ;  /* 0x00000000ff037431 */ /* 0x000fc800000001ff */
[----:B------:R-:W-:Y:S05]  /*9440*/  RET.REL.NODEC R2 `(_ZN7cutlass13device_kernelINS_4gemm6kernel13GemmUniversalIN4cute5tupleIJiiiiEEENS1_10collective13CollectiveMmaINS1_35MainloopSm100TmaUmmaWarpSpecializedILi13ELi2ELi4ENS5_IJNS4_1CILi4EEENSA_ILi1EEESC_EEEEENS5_IJNSA_ILi128EEESF_SF_EEENS_12float_e5m2_tENS5_IJlSC_lEEESH_SI_NS4_8TiledMMAINS4_8MMA_AtomIJNS4_10MMA_TraitsINS4_25SM100_MMA_F8F6F4_2x1SM_SSEJSH_SH_fSF_SF_NS4_17integral_constantINS4_4UMMA5MajorELSP_0EEESQ_NSN_INSO_7ScaleInELSR_0EEESS_EEEEEENS4_6LayoutINS5_IJSC_SC_SC_EEENS5_IJNSA_ILi0EEESX_SX_EEEEENS5_IJNS4_10UnderscoreES10_S10_EEEEENS4_18SM100_TMA_2SM_LOADENS4_14ComposedLayoutINS4_7SwizzleILi3ELi4ELi3EEENS4_18smem_ptr_flag_bitsILi8EEENSV_INS5_IJNSA_ILi8EEESF_EEENS5_IJSF_SC_EEEEEEEvNS4_8identityENS4_28SM100_TMA_2SM_LOAD_MULTICASTES1D_vS1E_EENS_8epilogue10collective18CollectiveEpilogueINS1H_23Sm100TmaWarpSpecializedILi2ELi2ELi32ELb0ELb0EEEJNS5_IJNSA_ILi64EEESF_SF_EEENS5_IJNSV_IS1M_SC_EENSV_INS5_IJNSA_ILi32EEENSA_ILi2EEEEEENS5_IJSC_S1M_EEEEEEEESH_SI_SH_SI_NS1H_6fusion15FusionCallbacksIS1L_NS1V_17LinearCombinationISH_fSH_fLNS_15FloatRoundStyleE2EEES1N_S1U_JEEENS4_5SM1004TMEM4LOAD26SM100_TMEM_LOAD_32dp32b32xENS4_13SM90_TMA_LOADENS14_INS15_ILi1ELi4ELi3EEES18_NSV_INS5_IJS19_S1P_EEENS5_IJS1P_SC_EEEEEEENS4_39AutoVectorizingCopyWithAssumedAlignmentILi128EEENS4_14SM90_TMA_STOREES2A_S2C_S2C_EEEvvEEEEvNT_6ParamsE) ;  /* 0xffffff6802ec7950 */ /* 0x000fea0003c3ffff */
        .weak           $__internal_1_$__cuda_sm10x_tcgen05_guardrail_trap_phase_invalid_during_alloc
        .type           $__internal_1_$__cuda_sm10x_tcgen05_guardrail_trap_phase_invalid_during_alloc,@function
        .size           $__internal_1_$__cuda_sm10x_tcgen05_guardrail_trap_phase_invalid_during_alloc,($__internal_2_$__cuda_sm10x_tcgen05_guardrail_trap_unallocated_columns_being_dealloced - $__internal_1_$__cuda_sm10x_tcgen05_guardrail_trap_phase_invalid_during_alloc)
$__internal_1_$__cuda_sm10x_tcgen05_guardrail_trap_phase_invalid_during_alloc:
[----:B------:R-:W-:Y:S05]  /*9450*/  BPT.TRAP 0x1 ;  /* 0x000000040000795c */ /* 0x000fea0000300000 */
[----:B------:R-:W-:-:S04]  /*9460*/  MOV R5, 0x0 ;  /* 0x0000000000057802 */ /* 0x000fc80000000f00 */
[----:B------:R-:W-:Y:S05]  /*9470*/  RET.REL.NODEC R4 `(_ZN7cutlass13device_kernelINS_4gemm6kernel13GemmUniversalIN4cute5tupleIJiiiiEEENS1_10collective13CollectiveMmaINS1_35MainloopSm100TmaUmmaWarpSpecializedILi13ELi2ELi4ENS5_IJNS4_1CILi4EEENSA_ILi1EEESC_EEEEENS5_IJNSA_ILi128EEESF_SF_EEENS_12float_e5m2_tENS5_IJlSC_lEEESH_SI_NS4_8TiledMMAINS4_8MMA_AtomIJNS4_10MMA_TraitsINS4_25SM100_MMA_F8F6F4_2x1SM_SSEJSH_SH_fSF_SF_NS4_17integral_constantINS4_4UMMA5MajorELSP_0EEESQ_NSN_INSO_7ScaleInELSR_0EEESS_EEEEEENS4_6LayoutINS5_IJSC_SC_SC_EEENS5_IJNSA_ILi0EEESX_SX_EEEEENS5_IJNS4_10UnderscoreES10_S10_EEEEENS4_18SM100_TMA_2SM_LOADENS4_14ComposedLayoutINS4_7SwizzleILi3ELi4ELi3EEENS4_18smem_ptr_flag_bitsILi8EEENSV_INS5_IJNSA_ILi8EEESF_EEENS5_IJSF_SC_EEEEEEEvNS4_8identityENS4_28SM100_TMA_2SM_LOAD_MULTICASTES1D_vS1E_EENS_8epilogue10collective18CollectiveEpilogueINS1H_23Sm100TmaWarpSpecializedILi2ELi2ELi32ELb0ELb0EEEJNS5_IJNSA_ILi64EEESF_SF_EEENS5_IJNSV_IS1M_SC_EENSV_INS5_IJNSA_ILi32EEENSA_ILi2EEEEEENS5_IJSC_S1M_EEEEEEEESH_SI_SH_SI_NS1H_6fusion15FusionCallbacksIS1L_NS1V_17LinearCombinationISH_fSH_fLNS_15FloatRoundStyleE2EEES1N_S1U_JEEENS4_5SM1004TMEM4LOAD26SM100_TMEM_LOAD_32dp32b32xENS4_13SM90_TMA_LOADENS14_INS15_ILi1ELi4ELi3EEES18_NSV_INS5_IJS19_S1P_EEENS5_IJS1P_SC_EEEEEEENS4_39AutoVectorizingCopyWithAssumedAlignmentILi128EEENS4_14SM90_TMA_STOREES2A_S2C_S2C_EEEvvEEEEvNT_6ParamsE) ;  /* 0xffffff6804e07950 */ /* 0x000fea0003c3ffff */
        .weak           $__internal_2_$__cuda_sm10x_tcgen05_guardrail_trap_unallocated_columns_being_dealloced
        .type           $__internal_2_$__cuda_sm10x_tcgen05_guardrail_trap_unallocated_columns_being_dealloced,@function
        .size           $__internal_2_$__cuda_sm10x_tcgen05_guardrail_trap_unallocated_columns_being_dealloced,(.L_x_191 - $__internal_2_$__cuda_sm10x_tcgen05_guardrail_trap_unallocated_columns_being_dealloced)
$__internal_2_$__cuda_sm10x_tcgen05_guardrail_trap_unallocated_columns_being_dealloced:
[----:B------:R-:W-:Y:S05]  /*9480*/  BPT.TRAP 0x1 ;  /* 0x000000040000795c */ /* 0x000fea0000300000 */
[----:B------:R-:W-:-:S04]  /*9490*/  HFMA2 R3, -RZ, RZ, 0, 0 ;  /* 0x00000000ff037431 */ /* 0x000fc800000001ff */
[----:B------:R-:W-:Y:S05]  /*94a0*/  RET.REL.NODEC R2 `(_ZN7cutlass13device_kernelINS_4gemm6kernel13GemmUniversalIN4cute5tupleIJiiiiEEENS1_10collective13CollectiveMmaINS1_35MainloopSm100TmaUmmaWarpSpecializedILi13ELi2ELi4ENS5_IJNS4_1CILi4EEENSA_ILi1EEESC_EEEEENS5_IJNSA_ILi128EEESF_SF_EEENS_12float_e5m2_tENS5_IJlSC_lEEESH_SI_NS4_8TiledMMAINS4_8MMA_AtomIJNS4_10MMA_TraitsINS4_25SM100_MMA_F8F6F4_2x1SM_SSEJSH_SH_fSF_SF_NS4_17integral_constantINS4_4UMMA5MajorELSP_0EEESQ_NSN_INSO_7ScaleInELSR_0EEESS_EEEEEENS4_6LayoutINS5_IJSC_SC_SC_EEENS5_IJNSA_ILi0EEESX_SX_EEEEENS5_IJNS4_10UnderscoreES10_S10_EEEEENS4_18SM100_TMA_2SM_LOADENS4_14ComposedLayoutINS4_7SwizzleILi3ELi4ELi3EEENS4_18smem_ptr_flag_bitsILi8EEENSV_INS5_IJNSA_ILi8EEESF_EEENS5_IJSF_SC_EEEEEEEvNS4_8identityENS4_28SM100_TMA_2SM_LOAD_MULTICASTES1D_vS1E_EENS_8epilogue10collective18CollectiveEpilogueINS1H_23Sm100TmaWarpSpecializedILi2ELi2ELi32ELb0ELb0EEEJNS5_IJNSA_ILi64EEESF_SF_EEENS5_IJNSV_IS1M_SC_EENSV_INS5_IJNSA_ILi32EEENSA_ILi2EEEEEENS5_IJSC_S1M_EEEEEEEESH_SI_SH_SI_NS1H_6fusion15FusionCallbacksIS1L_NS1V_17LinearCombinationISH_fSH_fLNS_15FloatRoundStyleE2EEES1N_S1U_JEEENS4_5SM1004TMEM4LOAD26SM100_TMEM_LOAD_32dp32b32xENS4_13SM90_TMA_LOADENS14_INS15_ILi1ELi4ELi3EEES18_NSV_INS5_IJS19_S1P_EEENS5_IJS1P_SC_EEEEEEENS4_39AutoVectorizingCopyWithAssumedAlignmentILi128EEENS4_14SM90_TMA_STOREES2A_S2C_S2C_EEEvvEEEEvNT_6ParamsE) ;  /* 0xffffff6802d47950 */ /* 0x000fea0003c3ffff */
.L_x_190:
[----:B------:R-:W-:-:S00]  /*94b0*/  BRA `(.L_x_190) ;  /* 0xfffffffc00fc7947 */ /* 0x000fc0000383ffff */
[----:B------:R-:W-:-:S00]  /*94c0*/  NOP ;  /* 0x0000000000007918 */ /* 0x000fc00000000000 */
        /* <DEDUP_REMOVED lines=11> */
.L_x_191:


//--------------------- .nv.global.init           --------------------------
	.section	.nv.global.init,"aw",@progbits
.nv.global.init:
	.type		$str$27,@object
	.size		$str$27,($str$28 - $str$27)
$str$27:
        /*0000*/ 	.byte	0x28, 0x61, 0x64, 0x64, 0x72, 0x65, 0x73, 0x73, 0x20, 0x26, 0x20, 0x6d, 0x61, 0x73, 0x6b, 0x29
        /*0010*/ 	.byte	0x20, 0x3d, 0x3d, 0x20, 0x30, 0x00
	.type		$str$28,@object
	.size		$str$28,($str$26 - $str$28)
$str$28:
        /*0016*/ 	.byte	0x2f, 0x74, 0x6d, 0x70, 0x2f, 0x63, 0x75, 0x74, 0x6c, 0x61, 0x73, 0x73, 0x5f, 0x73, 0x77, 0x65
        /*0026*/ 	.byte	0x65, 0x70, 0x5f, 0x73, 0x72, 0x63, 0x2f, 0x69, 0x6e, 0x63, 0x6c, 0x75, 0x64, 0x65, 0x2f, 0x63
        /*0036*/ 	.byte	0x75, 0x74, 0x65, 0x2f, 0x70, 0x6f, 0x69, 0x6e, 0x74, 0x65, 0x72, 0x5f, 0x66, 0x6c, 0x61, 0x67
        /*0046*/ 	.byte	0x67, 0x65, 0x64, 0x2e, 0x68, 0x70, 0x70, 0x00
	.type		$str$26,@object
	.size		$str$26,($str$25 - $str$26)
$str$26:
        /*004e*/ 	.byte	0x2f, 0x74, 0x6d, 0x70, 0x2f, 0x63, 0x75, 0x74, 0x6c, 0x61, 0x73, 0x73, 0x5f, 0x73, 0x77, 0x65
        /*005e*/ 	.byte	0x65, 0x70, 0x5f, 0x73, 0x72, 0x63, 0x2f, 0x69, 0x6e, 0x63, 0x6c, 0x75, 0x64, 0x65, 0x2f, 0x63
        /*006e*/ 	.byte	0x75, 0x74, 0x65, 0x2f, 0x61, 0x74, 0x6f, 0x6d, 0x2f, 0x63, 0x6f, 0x70, 0x79, 0x5f, 0x74, 0x72
        /*007e*/ 	.byte	0x61, 0x69, 0x74, 0x73, 0x5f, 0x73, 0x6d, 0x31, 0x30, 0x30, 0x2e, 0x68, 0x70, 0x70, 0x00
	.type		$str$25,@object
	.size		$str$25,(__unnamed_1 - $str$25)
$str$25:
        /*008d*/ 	.byte	0x28, 0x28, 0x75, 0x69, 0x6e, 0x74, 0x33, 0x32, 0x5f, 0x74, 0x28, 0x74, 0x68, 0x72, 0x65, 0x61
        /*009d*/ 	.byte	0x64, 0x49, 0x64, 0x78, 0x2e, 0x78, 0x29, 0x20, 0x2f, 0x20, 0x33, 0x32, 0x29, 0x20, 0x25, 0x20
        /*00ad*/ 	.byte	0x34, 0x29, 0x20, 0x3d, 0x3d, 0x20, 0x28, 0x28, 0x28, 0x74, 0x6d, 0x65, 0x6d, 0x5f, 0x61, 0x64
        /*00bd*/ 	.byte	0x64, 0x72, 0x20, 0x3e, 0x3e, 0x20, 0x31, 0x36, 0x29, 0x20, 0x2f, 0x20, 0x33, 0x32, 0x29, 0x20
        /*00cd*/ 	.byte	0x25, 0x20, 0x34, 0x29, 0x00
	.type		__unnamed_1,@object
	.size		__unnamed_1,(__unnamed_2 - __unnamed_1)
__unnamed_1:
        /*00d2*/ 	.byte	0x61, 0x75, 0x74, 0x6f, 0x20, 0x63, 0x75, 0x74, 0x65, 0x3a, 0x3a, 0x61, 0x73, 0x5f, 0x70, 0x6f
        /* <DEDUP_REMOVED lines=24> */
        /*0262*/ 	.byte	0x3a, 0x3a, 0x43, 0x3c, 0x34, 0x30, 0x39, 0x36, 0x3e, 0x3e, 0x3e, 0x3e, 0x5d, 0x00
	.type		__unnamed_2,@object
	.size		__unnamed_2,(.L_2 - __unnamed_2)
__unnamed_2:
        /* <DEDUP_REMOVED lines=40> */
        /*04f0*/ 	.byte	0x74, 0x65, 0x3a, 0x3a, 0x43, 0x3c, 0x30, 0x3e, 0x3e, 0x3e, 0x3e, 0x5d, 0x00
.L_2:


//--------------------- .nv.shared._ZN7cutlass13device_kernelINS_4gemm6kernel13GemmUniversalIN4cute5tupleIJiiiiEEENS1_10collective13CollectiveMmaINS1_35MainloopSm100TmaUmmaWarpSpecializedILi13ELi2ELi4ENS5_IJNS4_1CILi4EEENSA_ILi1EEESC_EEEEENS5_IJNSA_ILi128EEESF_SF_EEENS_12float_e5m2_tENS5_IJlSC_lEEESH_SI_NS4_8TiledMMAINS4_8MMA_AtomIJNS4_10MMA_TraitsINS4_25SM100_MMA_F8F6F4_2x1SM_SSEJSH_SH_fSF_SF_NS4_17integral_constantINS4_4UMMA5MajorELSP_0EEESQ_NSN_INSO_7ScaleInELSR_0EEESS_EEEEEENS4_6LayoutINS5_IJSC_SC_SC_EEENS5_IJNSA_ILi0EEESX_SX_EEEEENS5_IJNS4_10UnderscoreES10_S10_EEEEENS4_18SM100_TMA_2SM_LOADENS4_14ComposedLayoutINS4_7SwizzleILi3ELi4ELi3EEENS4_18smem_ptr_flag_bitsILi8EEENSV_INS5_IJNSA_ILi8EEESF_EEENS5_IJSF_SC_EEEEEEEvNS4_8identityENS4_28SM100_TMA_2SM_LOAD_MULTICASTES1D_vS1E_EENS_8epilogue10collective18CollectiveEpilogueINS1H_23Sm100TmaWarpSpecializedILi2ELi2ELi32ELb0ELb0EEEJNS5_IJNSA_ILi64EEESF_SF_EEENS5_IJNSV_IS1M_SC_EENSV_INS5_IJNSA_ILi32EEENSA_ILi2EEEEEENS5_IJSC_S1M_EEEEEEEESH_SI_SH_SI_NS1H_6fusion15FusionCallbacksIS1L_NS1V_17LinearCombinationISH_fSH_fLNS_15FloatRoundStyleE2EEES1N_S1U_JEEENS4_5SM1004TMEM4LOAD26SM100_TMEM_LOAD_32dp32b32xENS4_13SM90_TMA_LOADENS14_INS15_ILi1ELi4ELi3EEES18_NSV_INS5_IJS19_S1P_EEENS5_IJS1P_SC_EEEEEEENS4_39AutoVectorizingCopyWithAssumedAlignmentILi128EEENS4_14SM90_TMA_STOREES2A_S2C_S2C_EEEvvEEEEvNT_6ParamsE --------------------------
	.section	.nv.shared._ZN7cutlass13device_kernelINS_4gemm6kernel13GemmUniversalIN4cute5tupleIJiiiiEEENS1_10collective13CollectiveMmaINS1_35MainloopSm100TmaUmmaWarpSpecializedILi13ELi2ELi4ENS5_IJNS4_1CILi4EEENSA_ILi1EEESC_EEEEENS5_IJNSA_ILi128EEESF_SF_EEENS_12float_e5m2_tENS5_IJlSC_lEEESH_SI_NS4_8TiledMMAINS4_8MMA_AtomIJNS4_10MMA_TraitsINS4_25SM100_MMA_F8F6F4_2x1SM_SSEJSH_SH_fSF_SF_NS4_17integral_constantINS4_4UMMA5MajorELSP_0EEESQ_NSN_INSO_7ScaleInELSR_0EEESS_EEEEEENS4_6LayoutINS5_IJSC_SC_SC_EEENS5_IJNSA_ILi0EEESX_SX_EEEEENS5_IJNS4_10UnderscoreES10_S10_EEEEENS4_18SM100_TMA_2SM_LOADENS4_14ComposedLayoutINS4_7SwizzleILi3ELi4ELi3EEENS4_18smem_ptr_flag_bitsILi8EEENSV_INS5_IJNSA_ILi8EEESF_EEENS5_IJSF_SC_EEEEEEEvNS4_8identityENS4_28SM100_TMA_2SM_LOAD_MULTICASTES1D_vS1E_EENS_8epilogue10collective18CollectiveEpilogueINS1H_23Sm100TmaWarpSpecializedILi2ELi2ELi32ELb0ELb0EEEJNS5_IJNSA_ILi64EEESF_SF_EEENS5_IJNSV_IS1M_SC_EENSV_INS5_IJNSA_ILi32EEENSA_ILi2EEEEEENS5_IJSC_S1M_EEEEEEEESH_SI_SH_SI_NS1H_6fusion15FusionCallbacksIS1L_NS1V_17LinearCombinationISH_fSH_fLNS_15FloatRoundStyleE2EEES1N_S1U_JEEENS4_5SM1004TMEM4LOAD26SM100_TMEM_LOAD_32dp32b32xENS4_13SM90_TMA_LOADENS14_INS15_ILi1ELi4ELi3EEES18_NSV_INS5_IJS19_S1P_EEENS5_IJS1P_SC_EEEEEEENS4_39AutoVectorizingCopyWithAssumedAlignmentILi128EEENS4_14SM90_TMA_STOREES2A_S2C_S2C_EEEvvEEEEvNT_6ParamsE,"aw",@nobits
	.sectionflags	@""
	.align	16
	.zero		1024


//--------------------- .nv.shared.reserved.0     --------------------------
	.section	.nv.shared.reserved.0,"aw",@nobits
	.weak		__nv_reservedSMEM_offset_0_alias
	.size		__nv_reservedSMEM_offset_0_alias, 0, 64
	.other		__nv_reservedSMEM_offset_0_alias,@"STO_CUDA_RESERVED_SHARED STV_DEFAULT"
__nv_reservedSMEM_offset_0_alias:
	.zero		0
.nv.shared.reserved.0:
	.zero		64
	.weak		__nv_reservedSMEM_tcgen05_partition
	.type		__nv_reservedSMEM_tcgen05_partition,@object
	.size		__nv_reservedSMEM_tcgen05_partition,(.L_0 - __nv_reservedSMEM_tcgen05_partition)
__nv_reservedSMEM_tcgen05_partition:
	.zero		32
.L_0:


//--------------------- .nv.global                --------------------------
	.section	.nv.global,"aw",@nobits
.nv.global:
	.type		_ZN40_INTERNAL_7eb426b0_4_k_cu_d86915c5_372724cute1_E,@object
	.size		_ZN40_INTERNAL_7eb426b0_4_k_cu_d86915c5_372724cute1_E,(_ZN40_INTERNAL_7eb426b0_4_k_cu_d86915c5_372724cuda3std3__45__cpo6cbeginE - _ZN40_INTERNAL_7eb426b0_4_k_cu_d86915c5_372724cute1_E)
_ZN40_INTERNAL_7eb426b0_4_k_cu_d86915c5_372724cute1_E:
	.zero		1
	.type		_ZN40_INTERNAL_7eb426b0_4_k_cu_d86915c5_372724cuda3std3__45__cpo6cbeginE,@object
	.size		_ZN40_INTERNAL_7eb426b0_4_k_cu_d86915c5_372724cuda3std3__45__cpo6cbeginE,(_ZN40_INTERNAL_7eb426b0_4_k_cu_d86915c5_372724cuda3std3__48in_placeE - _ZN40_INTERNAL_7eb426b0_4_k_cu_d86915c5_372724cuda3std3__45__cpo6cbeginE)
_ZN40_INTERNAL_7eb426b0_4_k_cu_d86915c5_372724cuda3std3__45__cpo6cbeginE:
	.zero		1
	.type		_ZN40_INTERNAL_7eb426b0_4_k_cu_d86915c5_372724cuda3std3__48in_placeE,@object
	.size		_ZN40_INTERNAL_7eb426b0_4_k_cu_d86915c5_372724cuda3std3__48in_placeE,(_ZN40_INTERNAL_7eb426b0_4_k_cu_d86915c5_372724cuda3std6ranges3__45__cpo9iter_moveE - _ZN40_INTERNAL_7eb426b0_4_k_cu_d86915c5_372724cuda3std3__48in_placeE)
_ZN40_INTERNAL_7eb426b0_4_k_cu_d86915c5_372724cuda3std3__48in_placeE:
	.zero		1
	.type		_ZN40_INTERNAL_7eb426b0_4_k_cu_d86915c5_372724cuda3std6ranges3__45__cpo9iter_moveE,@object
	.size		_ZN40_INTERNAL_7eb426b0_4_k_cu_d86915c5_372724cuda3std6ranges3__45__cpo9iter_moveE,(_ZN40_INTERNAL_7eb426b0_4_k_cu_d86915c5_372724cuda3std3__45__cpo5beginE - _ZN40_INTERNAL_7eb426b0_4_k_cu_d86915c5_372724cuda3std6ranges3__45__cpo9iter_moveE)
_ZN40_INTERNAL_7eb426b0_4_k_cu_d86915c5_372724cuda3std6ranges3__45__cpo9iter_moveE:
	.zero		1
	.type		_ZN40_INTERNAL_7eb426b0_4_k_cu_d86915c5_372724cuda3std3__45__cpo5beginE,@object
	.size		_ZN40_INTERNAL_7eb426b0_4_k_cu_d86915c5_372724cuda3std3__45__cpo5beginE,(_ZN40_INTERNAL_7eb426b0_4_k_cu_d86915c5_372724cuda3std3__442_GLOBAL__N__7eb426b0_4_k_cu_d86915c5_372726ignoreE - _ZN40_INTERNAL_7eb426b0_4_k_cu_d86915c5_372724cuda3std3__45__cpo5beginE)
_ZN40_INTERNAL_7eb426b0_4_k_cu_d86915c5_372724cuda3std3__45__cpo5beginE:
	.zero		1
	.type		_ZN40_INTERNAL_7eb426b0_4_k_cu_d86915c5_372724cuda3std3__442_GLOBAL__N__7eb426b0_4_k_cu_d86915c5_372726ignoreE,@object
	.size		_ZN40_INTERNAL_7eb426b0_4_k_cu_d86915c5_372724cuda3std3__442_GLOBAL__N__7eb426b0_4_k_cu_d86915c5_372726ignoreE,(_ZN40_INTERNAL_7eb426b0_4_k_cu_d86915c5_372724cute7productE - _ZN40_INTERNAL_7eb426b0_4_k_cu_d86915c5_372724cuda3std3__442_GLOBAL__N__7eb426b0_4_k_cu_d86915c5_372726ignoreE)
_ZN40_INTERNAL_7eb426b0_4_k_cu_d86915c5_372724cuda3std3__442_GLOBAL__N__7eb426b0_4_k_cu_d86915c5_372726ignoreE:
	.zero		1
	.type		_ZN40_INTERNAL_7eb426b0_4_k_cu_d86915c5_372724cute7productE,@object
	.size		_ZN40_INTERNAL_7eb426b0_4_k_cu_d86915c5_372724cute7productE,(_ZN40_INTERNAL_7eb426b0_4_k_cu_d86915c5_372724cuda3std3__45__cpo3endE - _ZN40_INTERNAL_7eb426b0_4_k_cu_d86915c5_372724cute7productE)
_ZN40_INTERNAL_7eb426b0_4_k_cu_d86915c5_372724cute7productE:
	.zero		1
	.type		_ZN40_INTERNAL_7eb426b0_4_k_cu_d86915c5_372724cuda3std3__45__cpo3endE,@object
	.size		_ZN40_INTERNAL_7eb426b0_4_k_cu_d86915c5_372724cuda3std3__45__cpo3endE,(_ZN40_INTERNAL_7eb426b0_4_k_cu_d86915c5_372724cuda3std3__419piecewise_constructE - _ZN40_INTERNAL_7eb426b0_4_k_cu_d86915c5_372724cuda3std3__45__cpo3endE)
_ZN40_INTERNAL_7eb426b0_4_k_cu_d86915c5_372724cuda3std3__45__cpo3endE:
	.zero		1
	.type		_ZN40_INTERNAL_7eb426b0_4_k_cu_d86915c5_372724cuda3std3__419piecewise_constructE,@object
	.size		_ZN40_INTERNAL_7eb426b0_4_k_cu_d86915c5_372724cuda3std3__419piecewise_constructE,(_ZN40_INTERNAL_7eb426b0_4_k_cu_d86915c5_372724cuda3std3__45__cpo4cendE - _ZN40_INTERNAL_7eb426b0_4_k_cu_d86915c5_372724cuda3std3__419piecewise_constructE)
_ZN40_INTERNAL_7eb426b0_4_k_cu_d86915c5_372724cuda3std3__419piecewise_constructE:
	.zero		1
	.type		_ZN40_INTERNAL_7eb426b0_4_k_cu_d86915c5_372724cuda3std3__45__cpo4cendE,@object
	.size		_ZN40_INTERNAL_7eb426b0_4_k_cu_d86915c5_372724cuda3std3__45__cpo4cendE,(_ZN40_INTERNAL_7eb426b0_4_k_cu_d86915c5_372724cuda3std6ranges3__45__cpo4swapE - _ZN40_INTERNAL_7eb426b0_4_k_cu_d86915c5_372724cuda3std3__45__cpo4cendE)
_ZN40_INTERNAL_7eb426b0_4_k_cu_d86915c5_372724cuda3std3__45__cpo4cendE:
	.zero		1
	.type		_ZN40_INTERNAL_7eb426b0_4_k_cu_d86915c5_372724cuda3std6ranges3__45__cpo4swapE,@object
	.size		_ZN40_INTERNAL_7eb426b0_4_k_cu_d86915c5_372724cuda3std6ranges3__45__cpo4swapE,(.L_10 - _ZN40_INTERNAL_7eb426b0_4_k_cu_d86915c5_372724cuda3std6ranges3__45__cpo4swapE)
_ZN40_INTERNAL_7eb426b0_4_k_cu_d86915c5_372724cuda3std6ranges3__45__cpo4swapE:
	.zero		1
.L_10:


//--------------------- .nv.constant0._ZN7cutlass13device_kernelINS_4gemm6kernel13GemmUniversalIN4cute5tupleIJiiiiEEENS1_10collective13CollectiveMmaINS1_35MainloopSm100TmaUmmaWarpSpecializedILi13ELi2ELi4ENS5_IJNS4_1CILi4EEENSA_ILi1EEESC_EEEEENS5_IJNSA_ILi128EEESF_SF_EEENS_12float_e5m2_tENS5_IJlSC_lEEESH_SI_NS4_8TiledMMAINS4_8MMA_AtomIJNS4_10MMA_TraitsINS4_25SM100_MMA_F8F6F4_2x1SM_SSEJSH_SH_fSF_SF_NS4_17integral_constantINS4_4UMMA5MajorELSP_0EEESQ_NSN_INSO_7ScaleInELSR_0EEESS_EEEEEENS4_6LayoutINS5_IJSC_SC_SC_EEENS5_IJNSA_ILi0EEESX_SX_EEEEENS5_IJNS4_10UnderscoreES10_S10_EEEEENS4_18SM100_TMA_2SM_LOADENS4_14ComposedLayoutINS4_7SwizzleILi3ELi4ELi3EEENS4_18smem_ptr_flag_bitsILi8EEENSV_INS5_IJNSA_ILi8EEESF_EEENS5_IJSF_SC_EEEEEEEvNS4_8identityENS4_28SM100_TMA_2SM_LOAD_MULTICASTES1D_vS1E_EENS_8epilogue10collective18CollectiveEpilogueINS1H_23Sm100TmaWarpSpecializedILi2ELi2ELi32ELb0ELb0EEEJNS5_IJNSA_ILi64EEESF_SF_EEENS5_IJNSV_IS1M_SC_EENSV_INS5_IJNSA_ILi32EEENSA_ILi2EEEEEENS5_IJSC_S1M_EEEEEEEESH_SI_SH_SI_NS1H_6fusion15FusionCallbacksIS1L_NS1V_17LinearCombinationISH_fSH_fLNS_15FloatRoundStyleE2EEES1N_S1U_JEEENS4_5SM1004TMEM4LOAD26SM100_TMEM_LOAD_32dp32b32xENS4_13SM90_TMA_LOADENS14_INS15_ILi1ELi4ELi3EEES18_NSV_INS5_IJS19_S1P_EEENS5_IJS1P_SC_EEEEEEENS4_39AutoVectorizingCopyWithAssumedAlignmentILi128EEENS4_14SM90_TMA_STOREES2A_S2C_S2C_EEEvvEEEEvNT_6ParamsE --------------------------
	.section	.nv.constant0._ZN7cutlass13device_kernelINS_4gemm6kernel13GemmUniversalIN4cute5tupleIJiiiiEEENS1_10collective13CollectiveMmaINS1_35MainloopSm100TmaUmmaWarpSpecializedILi13ELi2ELi4ENS5_IJNS4_1CILi4EEENSA_ILi1EEESC_EEEEENS5_IJNSA_ILi128EEESF_SF_EEENS_12float_e5m2_tENS5_IJlSC_lEEESH_SI_NS4_8TiledMMAINS4_8MMA_AtomIJNS4_10MMA_TraitsINS4_25SM100_MMA_F8F6F4_2x1SM_SSEJSH_SH_fSF_SF_NS4_17integral_constantINS4_4UMMA5MajorELSP_0EEESQ_NSN_INSO_7ScaleInELSR_0EEESS_EEEEEENS4_6LayoutINS5_IJSC_SC_SC_EEENS5_IJNSA_ILi0EEESX_SX_EEEEENS5_IJNS4_10UnderscoreES10_S10_EEEEENS4_18SM100_TMA_2SM_LOADENS4_14ComposedLayoutINS4_7SwizzleILi3ELi4ELi3EEENS4_18smem_ptr_flag_bitsILi8EEENSV_INS5_IJNSA_ILi8EEESF_EEENS5_IJSF_SC_EEEEEEEvNS4_8identityENS4_28SM100_TMA_2SM_LOAD_MULTICASTES1D_vS1E_EENS_8epilogue10collective18CollectiveEpilogueINS1H_23Sm100TmaWarpSpecializedILi2ELi2ELi32ELb0ELb0EEEJNS5_IJNSA_ILi64EEESF_SF_EEENS5_IJNSV_IS1M_SC_EENSV_INS5_IJNSA_ILi32EEENSA_ILi2EEEEEENS5_IJSC_S1M_EEEEEEEESH_SI_SH_SI_NS1H_6fusion15FusionCallbacksIS1L_NS1V_17LinearCombinationISH_fSH_fLNS_15FloatRoundStyleE2EEES1N_S1U_JEEENS4_5SM1004TMEM4LOAD26SM100_TMEM_LOAD_32dp32b32xENS4_13SM90_TMA_LOADENS14_INS15_ILi1ELi4ELi3EEES18_NSV_INS5_IJS19_S1P_EEENS5_IJS1P_SC_EEEEEEENS4_39AutoVectorizingCopyWithAssumedAlignmentILi128EEENS4_14SM90_TMA_STOREES2A_S2C_S2C_EEEvvEEEEvNT_6ParamsE,"a",@progbits
	.sectionflags	@""
	.align	4
.nv.constant0._ZN7cutlass13device_kernelINS_4gemm6kernel13GemmUniversalIN4cute5tupleIJiiiiEEENS1_10collective13CollectiveMmaINS1_35MainloopSm100TmaUmmaWarpSpecializedILi13ELi2ELi4ENS5_IJNS4_1CILi4EEENSA_ILi1EEESC_EEEEENS5_IJNSA_ILi128EEESF_SF_EEENS_12float_e5m2_tENS5_IJlSC_lEEESH_SI_NS4_8TiledMMAINS4_8MMA_AtomIJNS4_10MMA_TraitsINS4_25SM100_MMA_F8F6F4_2x1SM_SSEJSH_SH_fSF_SF_NS4_17integral_constantINS4_4UMMA5MajorELSP_0EEESQ_NSN_INSO_7ScaleInELSR_0EEESS_EEEEEENS4_6LayoutINS5_IJSC_SC_SC_EEENS5_IJNSA_ILi0EEESX_SX_EEEEENS5_IJNS4_10UnderscoreES10_S10_EEEEENS4_18SM100_TMA_2SM_LOADENS4_14ComposedLayoutINS4_7SwizzleILi3ELi4ELi3EEENS4_18smem_ptr_flag_bitsILi8EEENSV_INS5_IJNSA_ILi8EEESF_EEENS5_IJSF_SC_EEEEEEEvNS4_8identityENS4_28SM100_TMA_2SM_LOAD_MULTICASTES1D_vS1E_EENS_8epilogue10collective18CollectiveEpilogueINS1H_23Sm100TmaWarpSpecializedILi2ELi2ELi32ELb0ELb0EEEJNS5_IJNSA_ILi64EEESF_SF_EEENS5_IJNSV_IS1M_SC_EENSV_INS5_IJNSA_ILi32EEENSA_ILi2EEEEEENS5_IJSC_S1M_EEEEEEEESH_SI_SH_SI_NS1H_6fusion15FusionCallbacksIS1L_NS1V_17LinearCombinationISH_fSH_fLNS_15FloatRoundStyleE2EEES1N_S1U_JEEENS4_5SM1004TMEM4LOAD26SM100_TMEM_LOAD_32dp32b32xENS4_13SM90_TMA_LOADENS14_INS15_ILi1ELi4ELi3EEES18_NSV_INS5_IJS19_S1P_EEENS5_IJS1P_SC_EEEEEEENS4_39AutoVectorizingCopyWithAssumedAlignmentILi128EEENS4_14SM90_TMA_STOREES2A_S2C_S2C_EEEvvEEEEvNT_6ParamsE:
	.zero		2944


//--------------------- SYMBOLS --------------------------

	.type		.nv.reservedSmem.offset0,@object
	.size		.nv.reservedSmem.offset0,0x4
	.type		.nv.reservedSmem.cap,@object
	.size		.nv.reservedSmem.cap,0x4
	.type		__assertfail,@function
